//
// Generated by NVIDIA NVVM Compiler
//
// Compiler Build ID: CL-36424714
// Cuda compilation tools, release 13.0, V13.0.88
// Based on NVVM 20.0.0
//

.version 9.0
.target sm_100
.address_size 64

	// .globl	bilateral_filtering
.extern .func  (.param .b32 func_retval0) vprintf
(
	.param .b64 vprintf_param_0,
	.param .b64 vprintf_param_1
)
;
.global .align 1 .b8 $str[38] = {105, 110, 100, 101, 120, 58, 32, 37, 100, 44, 32, 111, 102, 102, 115, 101, 116, 58, 32, 37, 102, 44, 32, 116, 104, 114, 101, 115, 104, 111, 108, 100, 58, 32, 37, 102, 10};

.visible .entry bilateral_filtering(
	.param .u64 .ptr .align 1 bilateral_filtering_param_0,
	.param .u32 bilateral_filtering_param_1,
	.param .u32 bilateral_filtering_param_2,
	.param .f32 bilateral_filtering_param_3,
	.param .f32 bilateral_filtering_param_4,
	.param .u64 .ptr .align 1 bilateral_filtering_param_5
)
{
	.reg .pred 	%p<15>;
	.reg .b32 	%r<29>;
	.reg .b32 	%f<76>;
	.reg .b64 	%rd<11>;
	.reg .b64 	%fd<9>;

	ld.param.u64 	%rd4, [bilateral_filtering_param_0];
	ld.param.u32 	%r10, [bilateral_filtering_param_1];
	ld.param.u32 	%r12, [bilateral_filtering_param_2];
	ld.param.f32 	%f17, [bilateral_filtering_param_3];
	ld.param.f32 	%f18, [bilateral_filtering_param_4];
	ld.param.u64 	%rd3, [bilateral_filtering_param_5];
	cvta.to.global.u64 	%rd1, %rd4;
	mov.u32 	%r13, %tid.x;
	mov.u32 	%r14, %ctaid.x;
	mov.u32 	%r15, %ntid.x;
	mad.lo.s32 	%r1, %r14, %r15, %r13;
	mov.u32 	%r16, %tid.y;
	mov.u32 	%r17, %ctaid.y;
	mov.u32 	%r18, %ntid.y;
	mad.lo.s32 	%r19, %r17, %r18, %r16;
	setp.ge.s32 	%p2, %r1, %r10;
	setp.ge.s32 	%p3, %r19, %r12;
	or.pred  	%p4, %p2, %p3;
	@%p4 bra 	$L__BB0_9;
	mul.f32 	%f20, %f17, 0fC0400000;
	cvt.rzi.s32.f32 	%r3, %f20;
	cvt.rn.f32.s32 	%f21, %r3;
	mul.f32 	%f1, %f17, 0f40400000;
	setp.ltu.f32 	%p5, %f1, %f21;
	mov.f32 	%f72, 0f00000000;
	mov.f32 	%f73, %f72;
	@%p5 bra 	$L__BB0_8;
	mul.f32 	%f23, %f17, 0f40206C99;
	cvt.f64.f32 	%fd3, %f23;
	rcp.rn.f64 	%fd1, %fd3;
	add.f32 	%f24, %f17, %f17;
	mul.f32 	%f2, %f17, %f24;
	mad.lo.s32 	%r20, %r10, %r19, %r1;
	mul.wide.s32 	%rd5, %r20, 4;
	add.s64 	%rd2, %rd1, %rd5;
	mul.f32 	%f25, %f18, 0f40206C99;
	cvt.f64.f32 	%fd4, %f25;
	rcp.rn.f64 	%fd2, %fd4;
	add.f32 	%f26, %f18, %f18;
	mul.f32 	%f3, %f18, %f26;
	cvt.rn.f32.u32 	%f4, %r19;
	cvt.rn.f32.s32 	%f5, %r1;
	mov.f32 	%f73, 0f00000000;
	mov.u32 	%r27, %r3;
	mov.f32 	%f72, %f73;
$L__BB0_3:
	add.s32 	%r5, %r27, %r1;
	setp.lt.s32 	%p6, %r5, 0;
	setp.ge.s32 	%p7, %r5, %r10;
	or.pred  	%p1, %p6, %p7;
	cvt.rn.f32.s32 	%f27, %r5;
	sub.f32 	%f28, %f5, %f27;
	mul.f32 	%f8, %f28, %f28;
	mov.u32 	%r28, %r3;
$L__BB0_4:
	add.s32 	%r7, %r28, %r19;
	setp.lt.s32 	%p8, %r7, 0;
	setp.ge.s32 	%p9, %r7, %r12;
	or.pred  	%p10, %p8, %p9;
	or.pred  	%p12, %p1, %p10;
	@%p12 bra 	$L__BB0_6;
	cvt.rn.f32.u32 	%f29, %r7;
	sub.f32 	%f30, %f4, %f29;
	fma.rn.f32 	%f31, %f30, %f30, %f8;
	neg.f32 	%f32, %f31;
	div.rn.f32 	%f33, %f32, %f2;
	fma.rn.f32 	%f34, %f33, 0f3BBB989D, 0f3F000000;
	cvt.sat.f32.f32 	%f35, %f34;
	mov.f32 	%f36, 0f4B400001;
	mov.f32 	%f37, 0f437C0000;
	fma.rm.f32 	%f38, %f35, %f37, %f36;
	add.f32 	%f39, %f38, 0fCB40007F;
	neg.f32 	%f40, %f39;
	fma.rn.f32 	%f41, %f33, 0f3FB8AA3B, %f40;
	fma.rn.f32 	%f42, %f33, 0f32A57060, %f41;
	mov.b32 	%r21, %f38;
	shl.b32 	%r22, %r21, 23;
	mov.b32 	%f43, %r22;
	ex2.approx.ftz.f32 	%f44, %f42;
	mul.f32 	%f45, %f44, %f43;
	cvt.f64.f32 	%fd5, %f45;
	mul.f64 	%fd6, %fd1, %fd5;
	cvt.rn.f32.f64 	%f46, %fd6;
	ld.global.f32 	%f47, [%rd2];
	mad.lo.s32 	%r23, %r7, %r10, %r5;
	mul.wide.s32 	%rd6, %r23, 4;
	add.s64 	%rd7, %rd1, %rd6;
	ld.global.f32 	%f48, [%rd7];
	sub.f32 	%f49, %f47, %f48;
	neg.f32 	%f50, %f49;
	mul.f32 	%f51, %f49, %f50;
	div.rn.f32 	%f52, %f51, %f3;
	fma.rn.f32 	%f53, %f52, 0f3BBB989D, 0f3F000000;
	cvt.sat.f32.f32 	%f54, %f53;
	fma.rm.f32 	%f55, %f54, %f37, %f36;
	add.f32 	%f56, %f55, 0fCB40007F;
	neg.f32 	%f57, %f56;
	fma.rn.f32 	%f58, %f52, 0f3FB8AA3B, %f57;
	fma.rn.f32 	%f59, %f52, 0f32A57060, %f58;
	mov.b32 	%r24, %f55;
	shl.b32 	%r25, %r24, 23;
	mov.b32 	%f60, %r25;
	ex2.approx.ftz.f32 	%f61, %f59;
	mul.f32 	%f62, %f61, %f60;
	cvt.f64.f32 	%fd7, %f62;
	mul.f64 	%fd8, %fd2, %fd7;
	cvt.rn.f32.f64 	%f63, %fd8;
	mul.f32 	%f64, %f46, %f63;
	fma.rn.f32 	%f73, %f48, %f64, %f73;
	add.f32 	%f72, %f72, %f64;
$L__BB0_6:
	add.s32 	%r28, %r28, 1;
	cvt.rn.f32.s32 	%f65, %r28;
	setp.ge.f32 	%p13, %f1, %f65;
	@%p13 bra 	$L__BB0_4;
	add.s32 	%r27, %r27, 1;
	cvt.rn.f32.s32 	%f66, %r27;
	setp.ge.f32 	%p14, %f1, %f66;
	@%p14 bra 	$L__BB0_3;
$L__BB0_8:
	div.rn.f32 	%f67, %f73, %f72;
	mad.lo.s32 	%r26, %r10, %r19, %r1;
	cvta.to.global.u64 	%rd8, %rd3;
	mul.wide.s32 	%rd9, %r26, 4;
	add.s64 	%rd10, %rd8, %rd9;
	st.global.f32 	[%rd10], %f67;
$L__BB0_9:
	ret;

}
	// .globl	outlier_filtering
.visible .entry outlier_filtering(
	.param .u64 .ptr .align 1 outlier_filtering_param_0,
	.param .u32 outlier_filtering_param_1,
	.param .u32 outlier_filtering_param_2,
	.param .u32 outlier_filtering_param_3,
	.param .f32 outlier_filtering_param_4,
	.param .u64 .ptr .align 1 outlier_filtering_param_5
)
{
	.local .align 8 .b8 	__local_depot1[24];
	.reg .b64 	%SP;
	.reg .b64 	%SPL;
	.reg .pred 	%p<57>;
	.reg .b16 	%rs<2>;
	.reg .b32 	%r<119>;
	.reg .b32 	%f<69>;
	.reg .b64 	%rd<28>;
	.reg .b64 	%fd<10>;

	mov.u64 	%SPL, __local_depot1;
	cvta.local.u64 	%SP, %SPL;
	ld.param.u64 	%rd3, [outlier_filtering_param_0];
	ld.param.u32 	%r54, [outlier_filtering_param_1];
	ld.param.u32 	%r57, [outlier_filtering_param_2];
	ld.param.u32 	%r56, [outlier_filtering_param_3];
	ld.param.f32 	%f31, [outlier_filtering_param_4];
	cvta.to.global.u64 	%rd1, %rd3;
	mov.u32 	%r58, %tid.x;
	mov.u32 	%r59, %ctaid.x;
	mov.u32 	%r60, %ntid.x;
	mad.lo.s32 	%r1, %r59, %r60, %r58;
	mov.u32 	%r61, %tid.y;
	mov.u32 	%r62, %ctaid.y;
	mov.u32 	%r63, %ntid.y;
	mad.lo.s32 	%r64, %r62, %r63, %r61;
	mad.lo.s32 	%r3, %r54, %r64, %r1;
	setp.ge.s32 	%p5, %r1, %r54;
	setp.ge.s32 	%p6, %r64, %r57;
	or.pred  	%p7, %p5, %p6;
	@%p7 bra 	$L__BB1_44;
	mul.wide.s32 	%rd4, %r3, 12;
	add.s64 	%rd5, %rd1, %rd4;
	ld.global.f32 	%f1, [%rd5+8];
	shr.u32 	%r65, %r56, 31;
	add.s32 	%r66, %r56, %r65;
	shr.s32 	%r4, %r66, 1;
	neg.s32 	%r5, %r4;
	setp.lt.s32 	%p8, %r56, -1;
	mov.f32 	%f63, 0f00000000;
	mov.f32 	%f68, %f63;
	@%p8 bra 	$L__BB1_40;
	abs.s32 	%r6, %r4;
	add.s32 	%r7, %r4, %r6;
	sub.s32 	%r68, %r64, %r4;
	setp.lt.s32 	%p9, %r68, 0;
	setp.ge.s32 	%p10, %r68, %r57;
	or.pred  	%p1, %p9, %p10;
	mul.lo.s32 	%r8, %r68, %r54;
	sub.s32 	%r9, 1, %r4;
	add.s32 	%r69, %r9, %r64;
	setp.lt.s32 	%p11, %r69, 0;
	setp.ge.s32 	%p12, %r69, %r57;
	or.pred  	%p2, %p11, %p12;
	sub.s32 	%r10, 2, %r4;
	add.s32 	%r70, %r69, 1;
	setp.lt.s32 	%p13, %r70, 0;
	setp.ge.s32 	%p14, %r70, %r57;
	or.pred  	%p3, %p13, %p14;
	sub.s32 	%r11, 3, %r4;
	mov.f32 	%f63, 0f00000000;
	mov.b32 	%r115, 0;
	mov.u32 	%r100, %r5;
$L__BB1_3:
	and.b32  	%r72, %r7, 3;
	setp.eq.s32 	%p15, %r72, 3;
	add.s32 	%r14, %r100, %r1;
	setp.lt.s32 	%p16, %r14, 0;
	setp.ge.s32 	%p17, %r14, %r54;
	or.pred  	%p4, %p16, %p17;
	mov.u32 	%r104, %r5;
	@%p15 bra 	$L__BB1_15;
	or.b32  	%r73, %r100, %r5;
	setp.eq.s32 	%p18, %r73, 0;
	or.pred  	%p19, %p18, %p4;
	or.pred  	%p20, %p19, %p1;
	@%p20 bra 	$L__BB1_7;
	add.s32 	%r74, %r8, %r14;
	mul.wide.s32 	%rd6, %r74, 12;
	add.s64 	%rd7, %rd1, %rd6;
	ld.global.f32 	%f3, [%rd7+8];
	abs.f32 	%f35, %f3;
	cvt.f64.f32 	%fd1, %f35;
	setp.lt.f64 	%p21, %fd1, 0d3F50624DD2F1A9FC;
	@%p21 bra 	$L__BB1_7;
	sub.f32 	%f36, %f1, %f3;
	abs.f32 	%f37, %f36;
	add.f32 	%f63, %f63, %f37;
	add.s32 	%r115, %r115, 1;
$L__BB1_7:
	setp.eq.s32 	%p22, %r72, 0;
	mov.u32 	%r104, %r9;
	@%p22 bra 	$L__BB1_15;
	or.b32  	%r76, %r9, %r100;
	setp.eq.s32 	%p23, %r76, 0;
	or.pred  	%p24, %p23, %p4;
	or.pred  	%p25, %p24, %p2;
	@%p25 bra 	$L__BB1_11;
	mad.lo.s32 	%r78, %r69, %r54, %r14;
	mul.wide.s32 	%rd8, %r78, 12;
	add.s64 	%rd9, %rd1, %rd8;
	ld.global.f32 	%f6, [%rd9+8];
	abs.f32 	%f38, %f6;
	cvt.f64.f32 	%fd2, %f38;
	setp.lt.f64 	%p26, %fd2, 0d3F50624DD2F1A9FC;
	@%p26 bra 	$L__BB1_11;
	sub.f32 	%f39, %f1, %f6;
	abs.f32 	%f40, %f39;
	add.f32 	%f63, %f63, %f40;
	add.s32 	%r115, %r115, 1;
$L__BB1_11:
	setp.eq.s32 	%p27, %r72, 1;
	mov.u32 	%r104, %r10;
	@%p27 bra 	$L__BB1_15;
	or.b32  	%r80, %r10, %r100;
	setp.eq.s32 	%p28, %r80, 0;
	or.pred  	%p29, %p28, %p4;
	or.pred  	%p30, %p29, %p3;
	mov.u32 	%r104, %r11;
	@%p30 bra 	$L__BB1_15;
	mad.lo.s32 	%r82, %r54, %r69, %r54;
	add.s32 	%r83, %r82, %r14;
	mul.wide.s32 	%rd10, %r83, 12;
	add.s64 	%rd11, %rd1, %rd10;
	ld.global.f32 	%f9, [%rd11+8];
	abs.f32 	%f41, %f9;
	cvt.f64.f32 	%fd3, %f41;
	setp.lt.f64 	%p31, %fd3, 0d3F50624DD2F1A9FC;
	mov.u32 	%r104, %r11;
	@%p31 bra 	$L__BB1_15;
	sub.f32 	%f42, %f1, %f9;
	abs.f32 	%f43, %f42;
	add.f32 	%f63, %f63, %f43;
	add.s32 	%r115, %r115, 1;
	mov.u32 	%r104, %r11;
$L__BB1_15:
	setp.lt.u32 	%p32, %r7, 3;
	@%p32 bra 	$L__BB1_38;
	add.s32 	%r84, %r64, %r104;
	add.s32 	%r85, %r84, 3;
	mad.lo.s32 	%r112, %r54, %r85, %r14;
	add.s32 	%r111, %r84, 1;
	add.s32 	%r86, %r84, 2;
	mad.lo.s32 	%r110, %r54, %r86, %r14;
	mul.lo.s32 	%r87, %r54, %r84;
	add.s32 	%r109, %r14, %r87;
	add.s32 	%r88, %r87, %r54;
	add.s32 	%r108, %r14, %r88;
	add.s32 	%r107, %r104, 1;
$L__BB1_17:
	add.s32 	%r89, %r107, -1;
	or.b32  	%r90, %r89, %r100;
	setp.eq.s32 	%p33, %r90, 0;
	@%p33 bra 	$L__BB1_22;
	@%p4 bra 	$L__BB1_22;
	add.s32 	%r91, %r111, -1;
	setp.lt.s32 	%p34, %r91, 0;
	setp.ge.s32 	%p35, %r91, %r57;
	or.pred  	%p36, %p34, %p35;
	@%p36 bra 	$L__BB1_22;
	mul.wide.s32 	%rd12, %r109, 12;
	add.s64 	%rd13, %rd1, %rd12;
	ld.global.f32 	%f14, [%rd13+8];
	abs.f32 	%f44, %f14;
	cvt.f64.f32 	%fd4, %f44;
	setp.lt.f64 	%p37, %fd4, 0d3F50624DD2F1A9FC;
	@%p37 bra 	$L__BB1_22;
	sub.f32 	%f45, %f1, %f14;
	abs.f32 	%f46, %f45;
	add.f32 	%f63, %f63, %f46;
	add.s32 	%r115, %r115, 1;
$L__BB1_22:
	or.b32  	%r92, %r107, %r100;
	setp.eq.s32 	%p38, %r92, 0;
	@%p38 bra 	$L__BB1_27;
	@%p4 bra 	$L__BB1_27;
	setp.lt.s32 	%p39, %r111, 0;
	setp.ge.s32 	%p40, %r111, %r57;
	or.pred  	%p41, %p39, %p40;
	@%p41 bra 	$L__BB1_27;
	mul.wide.s32 	%rd14, %r108, 12;
	add.s64 	%rd15, %rd1, %rd14;
	ld.global.f32 	%f17, [%rd15+8];
	abs.f32 	%f47, %f17;
	cvt.f64.f32 	%fd5, %f47;
	setp.lt.f64 	%p42, %fd5, 0d3F50624DD2F1A9FC;
	@%p42 bra 	$L__BB1_27;
	sub.f32 	%f48, %f1, %f17;
	abs.f32 	%f49, %f48;
	add.f32 	%f63, %f63, %f49;
	add.s32 	%r115, %r115, 1;
$L__BB1_27:
	add.s32 	%r40, %r107, 1;
	or.b32  	%r93, %r40, %r100;
	setp.eq.s32 	%p43, %r93, 0;
	@%p43 bra 	$L__BB1_32;
	@%p4 bra 	$L__BB1_32;
	add.s32 	%r94, %r111, 1;
	setp.lt.s32 	%p44, %r94, 0;
	setp.ge.s32 	%p45, %r94, %r57;
	or.pred  	%p46, %p44, %p45;
	@%p46 bra 	$L__BB1_32;
	mul.wide.s32 	%rd16, %r110, 12;
	add.s64 	%rd17, %rd1, %rd16;
	ld.global.f32 	%f20, [%rd17+8];
	abs.f32 	%f50, %f20;
	cvt.f64.f32 	%fd6, %f50;
	setp.lt.f64 	%p47, %fd6, 0d3F50624DD2F1A9FC;
	@%p47 bra 	$L__BB1_32;
	sub.f32 	%f51, %f1, %f20;
	abs.f32 	%f52, %f51;
	add.f32 	%f63, %f63, %f52;
	add.s32 	%r115, %r115, 1;
$L__BB1_32:
	add.s32 	%r43, %r40, 1;
	or.b32  	%r95, %r43, %r100;
	setp.eq.s32 	%p48, %r95, 0;
	@%p48 bra 	$L__BB1_37;
	@%p4 bra 	$L__BB1_37;
	add.s32 	%r96, %r111, 2;
	setp.lt.s32 	%p49, %r96, 0;
	setp.ge.s32 	%p50, %r96, %r57;
	or.pred  	%p51, %p49, %p50;
	@%p51 bra 	$L__BB1_37;
	mul.wide.s32 	%rd18, %r112, 12;
	add.s64 	%rd19, %rd1, %rd18;
	ld.global.f32 	%f23, [%rd19+8];
	abs.f32 	%f53, %f23;
	cvt.f64.f32 	%fd7, %f53;
	setp.lt.f64 	%p52, %fd7, 0d3F50624DD2F1A9FC;
	@%p52 bra 	$L__BB1_37;
	sub.f32 	%f54, %f1, %f23;
	abs.f32 	%f55, %f54;
	add.f32 	%f63, %f63, %f55;
	add.s32 	%r115, %r115, 1;
$L__BB1_37:
	shl.b32 	%r97, %r54, 2;
	add.s32 	%r112, %r112, %r97;
	add.s32 	%r111, %r111, 4;
	add.s32 	%r110, %r110, %r97;
	add.s32 	%r109, %r109, %r97;
	add.s32 	%r108, %r108, %r97;
	add.s32 	%r107, %r107, 4;
	setp.ne.s32 	%p53, %r43, %r6;
	@%p53 bra 	$L__BB1_17;
$L__BB1_38:
	add.s32 	%r53, %r100, 1;
	setp.ne.s32 	%p54, %r100, %r6;
	mov.u32 	%r100, %r53;
	@%p54 bra 	$L__BB1_3;
	cvt.rn.f32.s32 	%f68, %r115;
$L__BB1_40:
	div.rn.f32 	%f30, %f63, %f68;
	setp.gt.s32 	%p55, %r3, 999;
	@%p55 bra 	$L__BB1_42;
	add.u64 	%rd20, %SP, 0;
	add.u64 	%rd21, %SPL, 0;
	cvt.f64.f32 	%fd8, %f30;
	cvt.f64.f32 	%fd9, %f31;
	st.local.u32 	[%rd21], %r3;
	st.local.f64 	[%rd21+8], %fd8;
	st.local.f64 	[%rd21+16], %fd9;
	mov.u64 	%rd22, $str;
	cvta.global.u64 	%rd23, %rd22;
	{ // callseq 0, 0
	.param .b64 param0;
	st.param.b64 	[param0], %rd23;
	.param .b64 param1;
	st.param.b64 	[param1], %rd20;
	.param .b32 retval0;
	call.uni (retval0), 
	vprintf, 
	(
	param0, 
	param1
	);
	ld.param.b32 	%r98, [retval0];
	} // callseq 0
$L__BB1_42:
	setp.gtu.f32 	%p56, %f30, %f31;
	@%p56 bra 	$L__BB1_44;
	ld.param.u64 	%rd27, [outlier_filtering_param_5];
	cvt.s64.s32 	%rd24, %r3;
	cvta.to.global.u64 	%rd25, %rd27;
	add.s64 	%rd26, %rd25, %rd24;
	mov.b16 	%rs1, 1;
	st.global.u8 	[%rd26], %rs1;
$L__BB1_44:
	ret;

}
	// .globl	triangulate
.visible .entry triangulate(
	.param .u64 .ptr .align 1 triangulate_param_0,
	.param .u32 triangulate_param_1,
	.param .u32 triangulate_param_2,
	.param .f32 triangulate_param_3,
	.param .u64 .ptr .align 1 triangulate_param_4
)
{
	.reg .pred 	%p<52>;
	.reg .b32 	%r<55>;
	.reg .b32 	%f<72>;
	.reg .b64 	%rd<34>;
	.reg .b64 	%fd<57>;

	ld.param.u64 	%rd6, [triangulate_param_0];
	ld.param.u32 	%r19, [triangulate_param_1];
	ld.param.u32 	%r21, [triangulate_param_2];
	ld.param.f32 	%f19, [triangulate_param_3];
	ld.param.u64 	%rd7, [triangulate_param_4];
	cvta.to.global.u64 	%rd1, %rd7;
	cvta.to.global.u64 	%rd2, %rd6;
	mov.u32 	%r22, %tid.x;
	mov.u32 	%r23, %ctaid.x;
	mov.u32 	%r24, %ntid.x;
	mad.lo.s32 	%r1, %r23, %r24, %r22;
	mov.u32 	%r25, %tid.y;
	mov.u32 	%r26, %ctaid.y;
	mov.u32 	%r27, %ntid.y;
	mad.lo.s32 	%r28, %r26, %r27, %r25;
	mul.lo.s32 	%r3, %r19, %r28;
	add.s32 	%r4, %r3, %r1;
	setp.ge.s32 	%p2, %r1, %r19;
	setp.ge.s32 	%p3, %r28, %r21;
	or.pred  	%p4, %p2, %p3;
	@%p4 bra 	$L__BB2_48;
	add.s32 	%r5, %r28, 1;
	add.s32 	%r6, %r4, 1;
	add.s32 	%r7, %r6, %r19;
	setp.lt.s32 	%p5, %r1, 0;
	mul.wide.s32 	%rd8, %r4, 12;
	add.s64 	%rd9, %rd2, %rd8;
	add.s64 	%rd3, %rd9, 8;
	mov.b32 	%r51, 0;
	@%p5 bra 	$L__BB2_3;
	ld.global.f32 	%f20, [%rd3];
	abs.f32 	%f21, %f20;
	cvt.f64.f32 	%fd1, %f21;
	setp.geu.f64 	%p6, %fd1, 0d3F50624DD2F1A9FC;
	selp.u32 	%r51, 1, 0, %p6;
$L__BB2_3:
	add.s32 	%r31, %r1, 1;
	setp.gt.s32 	%p7, %r1, -2;
	setp.lt.s32 	%p8, %r31, %r19;
	and.pred  	%p1, %p7, %p8;
	mov.b32 	%r52, 0;
	not.pred 	%p9, %p1;
	@%p9 bra 	$L__BB2_5;
	cvt.s64.s32 	%rd10, %r3;
	cvt.s64.s32 	%rd11, %r1;
	add.s64 	%rd12, %rd10, %rd11;
	mad.lo.s64 	%rd13, %rd12, 12, %rd2;
	ld.global.f32 	%f22, [%rd13+20];
	abs.f32 	%f23, %f22;
	cvt.f64.f32 	%fd2, %f23;
	setp.geu.f64 	%p10, %fd2, 0d3F50624DD2F1A9FC;
	selp.u32 	%r52, 1, 0, %p10;
$L__BB2_5:
	setp.lt.s32 	%p11, %r1, 0;
	add.s32 	%r12, %r52, %r51;
	setp.ge.u32 	%p12, %r5, %r21;
	add.s32 	%r33, %r4, %r19;
	mul.wide.s32 	%rd14, %r33, 12;
	add.s64 	%rd15, %rd2, %rd14;
	add.s64 	%rd4, %rd15, 8;
	mov.b32 	%r53, 0;
	or.pred  	%p13, %p11, %p12;
	@%p13 bra 	$L__BB2_7;
	ld.global.f32 	%f24, [%rd4];
	abs.f32 	%f25, %f24;
	cvt.f64.f32 	%fd3, %f25;
	setp.geu.f64 	%p14, %fd3, 0d3F50624DD2F1A9FC;
	selp.u32 	%r53, 1, 0, %p14;
$L__BB2_7:
	setp.ge.u32 	%p15, %r5, %r21;
	add.s32 	%r15, %r12, %r53;
	mov.b32 	%r54, 0;
	or.pred  	%p17, %p9, %p15;
	@%p17 bra 	$L__BB2_9;
	add.s32 	%r35, %r3, %r19;
	cvt.s64.s32 	%rd16, %r35;
	cvt.s64.s32 	%rd17, %r1;
	add.s64 	%rd18, %rd16, %rd17;
	mad.lo.s64 	%rd19, %rd18, 12, %rd2;
	ld.global.f32 	%f26, [%rd19+20];
	abs.f32 	%f27, %f26;
	cvt.f64.f32 	%fd4, %f27;
	setp.geu.f64 	%p18, %fd4, 0d3F50624DD2F1A9FC;
	selp.u32 	%r54, 1, 0, %p18;
$L__BB2_9:
	add.s32 	%r18, %r15, %r54;
	setp.lt.u32 	%p19, %r18, 3;
	@%p19 bra 	$L__BB2_48;
	setp.ne.s32 	%p20, %r18, 4;
	@%p20 bra 	$L__BB2_21;
	ld.global.f32 	%f1, [%rd3];
	ld.global.f32 	%f2, [%rd4];
	sub.f32 	%f60, %f1, %f2;
	abs.f32 	%f61, %f60;
	setp.gt.f32 	%p44, %f61, %f19;
	@%p44 bra 	$L__BB2_16;
	abs.f32 	%f62, %f1;
	cvt.f64.f32 	%fd41, %f62;
	cvt.f64.f32 	%fd42, %f2;
	min.f64 	%fd44, %fd41, %fd42;
	setp.lt.f64 	%p45, %fd44, 0d3F50624DD2F1A9FC;
	@%p45 bra 	$L__BB2_16;
	ld.global.f32 	%f3, [%rd3+12];
	sub.f32 	%f63, %f2, %f3;
	abs.f32 	%f64, %f63;
	setp.gt.f32 	%p46, %f64, %f19;
	@%p46 bra 	$L__BB2_16;
	abs.f32 	%f65, %f2;
	cvt.f64.f32 	%fd45, %f65;
	cvt.f64.f32 	%fd46, %f3;
	min.f64 	%fd48, %fd45, %fd46;
	setp.lt.f64 	%p47, %fd48, 0d3F50624DD2F1A9FC;
	@%p47 bra 	$L__BB2_16;
	mul.lo.s32 	%r46, %r4, 6;
	mul.wide.s32 	%rd30, %r46, 4;
	add.s64 	%rd31, %rd1, %rd30;
	st.global.u32 	[%rd31], %r6;
	st.global.u32 	[%rd31+4], %r7;
	add.s32 	%r47, %r4, 2;
	st.global.u32 	[%rd31+8], %r47;
$L__BB2_16:
	ld.global.f32 	%f4, [%rd4+12];
	ld.global.f32 	%f5, [%rd3+12];
	sub.f32 	%f66, %f4, %f5;
	abs.f32 	%f67, %f66;
	setp.gt.f32 	%p48, %f67, %f19;
	@%p48 bra 	$L__BB2_48;
	abs.f32 	%f68, %f4;
	cvt.f64.f32 	%fd49, %f68;
	cvt.f64.f32 	%fd50, %f5;
	min.f64 	%fd52, %fd49, %fd50;
	setp.lt.f64 	%p49, %fd52, 0d3F50624DD2F1A9FC;
	@%p49 bra 	$L__BB2_48;
	ld.global.f32 	%f6, [%rd4];
	sub.f32 	%f69, %f5, %f6;
	abs.f32 	%f70, %f69;
	setp.gt.f32 	%p50, %f70, %f19;
	@%p50 bra 	$L__BB2_48;
	abs.f32 	%f71, %f5;
	cvt.f64.f32 	%fd53, %f71;
	cvt.f64.f32 	%fd54, %f6;
	min.f64 	%fd56, %fd53, %fd54;
	setp.lt.f64 	%p51, %fd56, 0d3F50624DD2F1A9FC;
	@%p51 bra 	$L__BB2_48;
	add.s32 	%r48, %r7, 1;
	mul.lo.s32 	%r49, %r4, 6;
	mul.wide.s32 	%rd32, %r49, 4;
	add.s64 	%rd33, %rd1, %rd32;
	st.global.u32 	[%rd33+12], %r48;
	add.s32 	%r50, %r4, 2;
	st.global.u32 	[%rd33+16], %r50;
	st.global.u32 	[%rd33+20], %r7;
	bra.uni 	$L__BB2_48;
$L__BB2_21:
	setp.lt.s32 	%p21, %r19, 1;
	@%p21 bra 	$L__BB2_23;
	ld.global.f32 	%f28, [%rd2+8];
	abs.f32 	%f29, %f28;
	cvt.f64.f32 	%fd5, %f29;
	setp.geu.f64 	%p22, %fd5, 0d3F50624DD2F1A9FC;
	@%p22 bra 	$L__BB2_28;
$L__BB2_23:
	ld.global.f32 	%f7, [%rd4+12];
	ld.global.f32 	%f8, [%rd4];
	sub.f32 	%f54, %f7, %f8;
	abs.f32 	%f55, %f54;
	setp.gt.f32 	%p40, %f55, %f19;
	@%p40 bra 	$L__BB2_48;
	abs.f32 	%f56, %f7;
	cvt.f64.f32 	%fd33, %f56;
	cvt.f64.f32 	%fd34, %f8;
	min.f64 	%fd36, %fd33, %fd34;
	setp.lt.f64 	%p41, %fd36, 0d3F50624DD2F1A9FC;
	@%p41 bra 	$L__BB2_48;
	ld.global.f32 	%f9, [%rd3+12];
	sub.f32 	%f57, %f8, %f9;
	abs.f32 	%f58, %f57;
	setp.gt.f32 	%p42, %f58, %f19;
	@%p42 bra 	$L__BB2_48;
	abs.f32 	%f59, %f8;
	cvt.f64.f32 	%fd37, %f59;
	cvt.f64.f32 	%fd38, %f9;
	min.f64 	%fd40, %fd37, %fd38;
	setp.lt.f64 	%p43, %fd40, 0d3F50624DD2F1A9FC;
	@%p43 bra 	$L__BB2_48;
	add.s32 	%r43, %r7, 1;
	mul.lo.s32 	%r44, %r4, 6;
	mul.wide.s32 	%rd28, %r44, 4;
	add.s64 	%rd29, %rd1, %rd28;
	st.global.u32 	[%rd29], %r43;
	st.global.u32 	[%rd29+4], %r7;
	add.s32 	%r45, %r4, 2;
	st.global.u32 	[%rd29+8], %r45;
	bra.uni 	$L__BB2_48;
$L__BB2_28:
	setp.eq.s32 	%p23, %r19, 1;
	@%p23 bra 	$L__BB2_30;
	ld.global.f32 	%f30, [%rd2+20];
	abs.f32 	%f31, %f30;
	cvt.f64.f32 	%fd6, %f31;
	setp.geu.f64 	%p24, %fd6, 0d3F50624DD2F1A9FC;
	@%p24 bra 	$L__BB2_35;
$L__BB2_30:
	ld.global.f32 	%f10, [%rd3];
	ld.global.f32 	%f11, [%rd4];
	sub.f32 	%f48, %f10, %f11;
	abs.f32 	%f49, %f48;
	setp.gt.f32 	%p36, %f49, %f19;
	@%p36 bra 	$L__BB2_48;
	abs.f32 	%f50, %f10;
	cvt.f64.f32 	%fd25, %f50;
	cvt.f64.f32 	%fd26, %f11;
	min.f64 	%fd28, %fd25, %fd26;
	setp.lt.f64 	%p37, %fd28, 0d3F50624DD2F1A9FC;
	@%p37 bra 	$L__BB2_48;
	ld.global.f32 	%f12, [%rd4+12];
	sub.f32 	%f51, %f11, %f12;
	abs.f32 	%f52, %f51;
	setp.gt.f32 	%p38, %f52, %f19;
	@%p38 bra 	$L__BB2_48;
	abs.f32 	%f53, %f11;
	cvt.f64.f32 	%fd29, %f53;
	cvt.f64.f32 	%fd30, %f12;
	min.f64 	%fd32, %fd29, %fd30;
	setp.lt.f64 	%p39, %fd32, 0d3F50624DD2F1A9FC;
	@%p39 bra 	$L__BB2_48;
	mul.lo.s32 	%r41, %r4, 6;
	mul.wide.s32 	%rd26, %r41, 4;
	add.s64 	%rd27, %rd1, %rd26;
	st.global.u32 	[%rd27], %r6;
	st.global.u32 	[%rd27+4], %r7;
	add.s32 	%r42, %r7, 1;
	st.global.u32 	[%rd27+8], %r42;
	bra.uni 	$L__BB2_48;
$L__BB2_35:
	setp.lt.u32 	%p25, %r21, 2;
	@%p25 bra 	$L__BB2_37;
	mul.wide.u32 	%rd20, %r19, 12;
	add.s64 	%rd21, %rd2, %rd20;
	add.s64 	%rd5, %rd21, 8;
	ld.global.f32 	%f32, [%rd21+8];
	abs.f32 	%f33, %f32;
	cvt.f64.f32 	%fd7, %f33;
	setp.geu.f64 	%p26, %fd7, 0d3F50624DD2F1A9FC;
	@%p26 bra 	$L__BB2_42;
$L__BB2_37:
	ld.global.f32 	%f13, [%rd3];
	ld.global.f32 	%f14, [%rd3+12];
	sub.f32 	%f42, %f13, %f14;
	abs.f32 	%f43, %f42;
	setp.gt.f32 	%p32, %f43, %f19;
	@%p32 bra 	$L__BB2_48;
	abs.f32 	%f44, %f13;
	cvt.f64.f32 	%fd17, %f44;
	cvt.f64.f32 	%fd18, %f14;
	min.f64 	%fd20, %fd17, %fd18;
	setp.lt.f64 	%p33, %fd20, 0d3F50624DD2F1A9FC;
	@%p33 bra 	$L__BB2_48;
	ld.global.f32 	%f15, [%rd4+12];
	sub.f32 	%f45, %f14, %f15;
	abs.f32 	%f46, %f45;
	setp.gt.f32 	%p34, %f46, %f19;
	@%p34 bra 	$L__BB2_48;
	abs.f32 	%f47, %f14;
	cvt.f64.f32 	%fd21, %f47;
	cvt.f64.f32 	%fd22, %f15;
	min.f64 	%fd24, %fd21, %fd22;
	setp.lt.f64 	%p35, %fd24, 0d3F50624DD2F1A9FC;
	@%p35 bra 	$L__BB2_48;
	mul.lo.s32 	%r38, %r4, 6;
	mul.wide.s32 	%rd24, %r38, 4;
	add.s64 	%rd25, %rd1, %rd24;
	st.global.u32 	[%rd25], %r6;
	add.s32 	%r39, %r4, 2;
	st.global.u32 	[%rd25+4], %r39;
	add.s32 	%r40, %r7, 1;
	st.global.u32 	[%rd25+8], %r40;
	bra.uni 	$L__BB2_48;
$L__BB2_42:
	ld.global.f32 	%f34, [%rd5+12];
	abs.f32 	%f35, %f34;
	cvt.f64.f32 	%fd8, %f35;
	setp.geu.f64 	%p27, %fd8, 0d3F50624DD2F1A9FC;
	@%p27 bra 	$L__BB2_48;
	ld.global.f32 	%f16, [%rd3];
	ld.global.f32 	%f17, [%rd4];
	sub.f32 	%f36, %f16, %f17;
	abs.f32 	%f37, %f36;
	setp.gt.f32 	%p28, %f37, %f19;
	@%p28 bra 	$L__BB2_48;
	abs.f32 	%f38, %f16;
	cvt.f64.f32 	%fd9, %f38;
	cvt.f64.f32 	%fd10, %f17;
	min.f64 	%fd12, %fd9, %fd10;
	setp.lt.f64 	%p29, %fd12, 0d3F50624DD2F1A9FC;
	@%p29 bra 	$L__BB2_48;
	ld.global.f32 	%f18, [%rd3+12];
	sub.f32 	%f39, %f17, %f18;
	abs.f32 	%f40, %f39;
	setp.gt.f32 	%p30, %f40, %f19;
	@%p30 bra 	$L__BB2_48;
	abs.f32 	%f41, %f17;
	cvt.f64.f32 	%fd13, %f41;
	cvt.f64.f32 	%fd14, %f18;
	min.f64 	%fd16, %fd13, %fd14;
	setp.lt.f64 	%p31, %fd16, 0d3F50624DD2F1A9FC;
	@%p31 bra 	$L__BB2_48;
	mul.lo.s32 	%r36, %r4, 6;
	mul.wide.s32 	%rd22, %r36, 4;
	add.s64 	%rd23, %rd1, %rd22;
	st.global.u32 	[%rd23], %r6;
	st.global.u32 	[%rd23+4], %r7;
	add.s32 	%r37, %r4, 2;
	st.global.u32 	[%rd23+8], %r37;
$L__BB2_48:
	ret;

}


// ===== COMPILED SASS (sm_100) =====

	.target	sm_100

	.elftype	@"ET_EXEC"


//--------------------- .note.nv.tkinfo           --------------------------
	.section	.note.nv.tkinfo,"",@"SHT_NOTE"
	.sectionflags	@"SHF_NOTE_NV_TKINFO"
	.tkinfo
        /*0018*/ 	.word	0x00000002
        /*0030*/ 	.string	""
        /*0030*/ 	.string	"ptxas"
        /*0030*/ 	.string	"Cuda compilation tools, release 13.0, V13.0.88"
        /*0030*/ 	.string	"Build cuda_13.0.r13.0/compiler.36424714_0"
        /*0030*/ 	.string	"-arch sm_100 -m 64 "



//--------------------- .note.nv.cuinfo           --------------------------
	.section	.note.nv.cuinfo,"",@"SHT_NOTE"
	.sectionflags	@"SHF_NOTE_NV_CUINFO"
        /*0018*/ 	.short	0x0002
        /*001a*/ 	.short	0x0064
        /*001c*/ 	.short	0x0082
	.zero		2


//--------------------- .nv.info                  --------------------------
	.section	.nv.info,"",@"SHT_CUDA_INFO"
	.align	4


	//----- nvinfo : EIATTR_REGCOUNT
	.align		4
        /*0000*/ 	.byte	0x04, 0x2f
        /*0002*/ 	.short	(.L_2 - .L_1)
	.align		4
.L_1:
        /*0004*/ 	.word	index@(bilateral_filtering)
        /*0008*/ 	.word	0x00000023


	//----- nvinfo : EIATTR_FRAME_SIZE
	.align		4
.L_2:
        /*000c*/ 	.byte	0x04, 0x11
        /*000e*/ 	.short	(.L_4 - .L_3)
	.align		4
.L_3:
        /*0010*/ 	.word	index@($__internal_2_$__cuda_sm3x_div_rn_noftz_f32_slowpath)
        /*0014*/ 	.word	0x00000000


	//----- nvinfo : EIATTR_FRAME_SIZE
	.align		4
.L_4:
        /*0018*/ 	.byte	0x04, 0x11
        /*001a*/ 	.short	(.L_6 - .L_5)
	.align		4
.L_5:
        /*001c*/ 	.word	index@($__internal_1_$__cuda_sm20_dblrcp_rn_slowpath_v3)
        /*0020*/ 	.word	0x00000000


	//----- nvinfo : EIATTR_FRAME_SIZE
	.align		4
.L_6:
        /*0024*/ 	.byte	0x04, 0x11
        /*0026*/ 	.short	(.L_8 - .L_7)
	.align		4
.L_7:
        /*0028*/ 	.word	index@(bilateral_filtering)
        /*002c*/ 	.word	0x00000000


	//----- nvinfo : EIATTR_REGCOUNT
	.align		4
.L_8:
        /*0030*/ 	.byte	0x04, 0x2f
        /*0032*/ 	.short	(.L_10 - .L_9)
	.align		4
.L_9:
        /*0034*/ 	.word	index@(outlier_filtering)
        /*0038*/ 	.word	0x00000020


	//----- nvinfo : EIATTR_FRAME_SIZE
	.align		4
.L_10:
        /*003c*/ 	.byte	0x04, 0x11
        /*003e*/ 	.short	(.L_12 - .L_11)
	.align		4
.L_11:
        /*0040*/ 	.word	index@($__internal_0_$__cuda_sm3x_div_rn_noftz_f32_slowpath)
        /*0044*/ 	.word	0x00000018


	//----- nvinfo : EIATTR_FRAME_SIZE
	.align		4
.L_12:
        /*0048*/ 	.byte	0x04, 0x11
        /*004a*/ 	.short	(.L_14 - .L_13)
	.align		4
.L_13:
        /*004c*/ 	.word	index@(outlier_filtering)
        /*0050*/ 	.word	0x00000018


	//----- nvinfo : EIATTR_REGCOUNT
	.align		4
.L_14:
        /*0054*/ 	.byte	0x04, 0x2f
        /*0056*/ 	.short	(.L_16 - .L_15)
	.align		4
.L_15:
        /*0058*/ 	.word	index@(triangulate)
        /*005c*/ 	.word	0x00000020


	//----- nvinfo : EIATTR_FRAME_SIZE
	.align		4
.L_16:
        /*0060*/ 	.byte	0x04, 0x11
        /*0062*/ 	.short	(.L_18 - .L_17)
	.align		4
.L_17:
        /*0064*/ 	.word	index@(triangulate)
        /*0068*/ 	.word	0x00000000


	//----- nvinfo : EIATTR_MIN_STACK_SIZE
	.align		4
.L_18:
        /*006c*/ 	.byte	0x04, 0x12
        /*006e*/ 	.short	(.L_20 - .L_19)
	.align		4
.L_19:
        /*0070*/ 	.word	index@(triangulate)
        /*0074*/ 	.word	0x00000000


	//----- nvinfo : EIATTR_MIN_STACK_SIZE
	.align		4
.L_20:
        /*0078*/ 	.byte	0x04, 0x12
        /*007a*/ 	.short	(.L_22 - .L_21)
	.align		4
.L_21:
        /*007c*/ 	.word	index@(outlier_filtering)
        /*0080*/ 	.word	0x00000018


	//----- nvinfo : EIATTR_MIN_STACK_SIZE
	.align		4
.L_22:
        /*0084*/ 	.byte	0x04, 0x12
        /*0086*/ 	.short	(.L_24 - .L_23)
	.align		4
.L_23:
        /*0088*/ 	.word	index@(bilateral_filtering)
        /*008c*/ 	.word	0x00000000
.L_24:


//--------------------- .nv.compat                --------------------------
	.section	.nv.compat,"",@"SHT_CUDA_COMPAT_INFO"
	.align	4
        /*0000*/ 	.byte	0x02, 0x09, 0x00, 0x00, 0x02, 0x02, 0x01, 0x00, 0x02, 0x05, 0x05, 0x00, 0x03, 0x07, 0x01, 0x01
        /*0010*/ 	.byte	0x02, 0x03, 0x00, 0x00, 0x02, 0x06, 0x01, 0x00, 0x04, 0x0b, 0x08, 0x00, 0x01, 0x00, 0x00, 0x00
        /*0020*/ 	.byte	0x00, 0x00, 0x00, 0x00


//--------------------- .nv.info.triangulate      --------------------------
	.section	.nv.info.triangulate,"",@"SHT_CUDA_INFO"
	.sectionflags	@""
	.align	4


	//----- nvinfo : EIATTR_CUDA_API_VERSION
	.align		4
        /*0000*/ 	.byte	0x04, 0x37
        /*0002*/ 	.short	(.L_26 - .L_25)
.L_25:
        /*0004*/ 	.word	0x00000082


	//----- nvinfo : EIATTR_KPARAM_INFO
	.align		4
.L_26:
        /*0008*/ 	.byte	0x04, 0x17
        /*000a*/ 	.short	(.L_28 - .L_27)
.L_27:
        /*000c*/ 	.word	0x00000000
        /*0010*/ 	.short	0x0004
        /*0012*/ 	.short	0x0018
        /*0014*/ 	.byte	0x00, 0xf5, 0x21, 0x00


	//----- nvinfo : EIATTR_KPARAM_INFO
	.align		4
.L_28:
        /*0018*/ 	.byte	0x04, 0x17
        /*001a*/ 	.short	(.L_30 - .L_29)
.L_29:
        /*001c*/ 	.word	0x00000000
        /*0020*/ 	.short	0x0003
        /*0022*/ 	.short	0x0010
        /*0024*/ 	.byte	0x00, 0xf0, 0x11, 0x00


	//----- nvinfo : EIATTR_KPARAM_INFO
	.align		4
.L_30:
        /*0028*/ 	.byte	0x04, 0x17
        /*002a*/ 	.short	(.L_32 - .L_31)
.L_31:
        /*002c*/ 	.word	0x00000000
        /*0030*/ 	.short	0x0002
        /*0032*/ 	.short	0x000c
        /*0034*/ 	.byte	0x00, 0xf0, 0x11, 0x00


	//----- nvinfo : EIATTR_KPARAM_INFO
	.align		4
.L_32:
        /*0038*/ 	.byte	0x04, 0x17
        /*003a*/ 	.short	(.L_34 - .L_33)
.L_33:
        /*003c*/ 	.word	0x00000000
        /*0040*/ 	.short	0x0001
        /*0042*/ 	.short	0x0008
        /*0044*/ 	.byte	0x00, 0xf0, 0x11, 0x00


	//----- nvinfo : EIATTR_KPARAM_INFO
	.align		4
.L_34:
        /*0048*/ 	.byte	0x04, 0x17
        /*004a*/ 	.short	(.L_36 - .L_35)
.L_35:
        /*004c*/ 	.word	0x00000000
        /*0050*/ 	.short	0x0000
        /*0052*/ 	.short	0x0000
        /*0054*/ 	.byte	0x00, 0xf5, 0x21, 0x00


	//----- nvinfo : EIATTR_SPARSE_MMA_MASK
	.align		4
.L_36:
        /*0058*/ 	.byte	0x03, 0x50
        /*005a*/ 	.short	0x0000


	//----- nvinfo : EIATTR_MAXREG_COUNT
	.align		4
        /*005c*/ 	.byte	0x03, 0x1b
        /*005e*/ 	.short	0x00ff


	//----- nvinfo : EIATTR_MERCURY_ISA_VERSION
	.align		4
        /*0060*/ 	.byte	0x03, 0x5f
        /*0062*/ 	.short	0x0101


	//----- nvinfo : EIATTR_VRC_CTA_INIT_COUNT
	.align		4
        /*0064*/ 	.byte	0x02, 0x4a
	.zero		1
	.zero		1


	//----- nvinfo : EIATTR_EXIT_INSTR_OFFSETS
	.align		4
        /*0068*/ 	.byte	0x04, 0x1c
        /*006a*/ 	.short	(.L_38 - .L_37)


	//   ....[0]....
.L_37:
        /*006c*/ 	.word	0x000000c0


	//   ....[1]....
        /*0070*/ 	.word	0x000004a0


	//   ....[2]....
        /*0074*/ 	.word	0x000007b0


	//   ....[3]....
        /*0078*/ 	.word	0x00000860


	//   ....[4]....
        /*007c*/ 	.word	0x000008a0


	//   ....[5]....
        /*0080*/ 	.word	0x00000960


	//   ....[6]....
        /*0084*/ 	.word	0x000009f0


	//   ....[7]....
        /*0088*/ 	.word	0x00000ae0


	//   ....[8]....
        /*008c*/ 	.word	0x00000bb0


	//   ....[9]....
        /*0090*/ 	.word	0x00000bf0


	//   ....[10]....
        /*0094*/ 	.word	0x00000cb0


	//   ....[11]....
        /*0098*/ 	.word	0x00000d40


	//   ....[12]....
        /*009c*/ 	.word	0x00000e00


	//   ....[13]....
        /*00a0*/ 	.word	0x00000eb0


	//   ....[14]....
        /*00a4*/ 	.word	0x00000ef0


	//   ....[15]....
        /*00a8*/ 	.word	0x00000fb0


	//   ....[16]....
        /*00ac*/ 	.word	0x00001030


	//   ....[17]....
        /*00b0*/ 	.word	0x00001100


	//   ....[18]....
        /*00b4*/ 	.word	0x000011b0


	//   ....[19]....
        /*00b8*/ 	.word	0x000011f0


	//   ....[20]....
        /*00bc*/ 	.word	0x000012b0


	//   ....[21]....
        /*00c0*/ 	.word	0x00001340


	//   ....[22]....
        /*00c4*/ 	.word	0x00001380


	//   ....[23]....
        /*00c8*/ 	.word	0x000013e0


	//   ....[24]....
        /*00cc*/ 	.word	0x00001490


	//   ....[25]....
        /*00d0*/ 	.word	0x000014d0


	//   ....[26]....
        /*00d4*/ 	.word	0x00001590


	//   ....[27]....
        /*00d8*/ 	.word	0x00001610


	//----- nvinfo : EIATTR_CRS_STACK_SIZE
	.align		4
.L_38:
        /*00dc*/ 	.byte	0x04, 0x1e
        /*00de*/ 	.short	(.L_40 - .L_39)
.L_39:
        /*00e0*/ 	.word	0x00000000


	//----- nvinfo : EIATTR_CBANK_PARAM_SIZE
	.align		4
.L_40:
        /*00e4*/ 	.byte	0x03, 0x19
        /*00e6*/ 	.short	0x0020


	//----- nvinfo : EIATTR_PARAM_CBANK
	.align		4
        /*00e8*/ 	.byte	0x04, 0x0a
        /*00ea*/ 	.short	(.L_42 - .L_41)
	.align		4
.L_41:
        /*00ec*/ 	.word	index@(.nv.constant0.triangulate)
        /*00f0*/ 	.short	0x0380
        /*00f2*/ 	.short	0x0020


	//----- nvinfo : EIATTR_SW_WAR
	.align		4
.L_42:
        /*00f4*/ 	.byte	0x04, 0x36
        /*00f6*/ 	.short	(.L_44 - .L_43)
.L_43:
        /*00f8*/ 	.word	0x00000008
.L_44:


//--------------------- .nv.info.outlier_filtering --------------------------
	.section	.nv.info.outlier_filtering,"",@"SHT_CUDA_INFO"
	.sectionflags	@""
	.align	4


	//----- nvinfo : EIATTR_CUDA_API_VERSION
	.align		4
        /*0000*/ 	.byte	0x04, 0x37
        /*0002*/ 	.short	(.L_46 - .L_45)
.L_45:
        /*0004*/ 	.word	0x00000082


	//----- nvinfo : EIATTR_KPARAM_INFO
	.align		4
.L_46:
        /*0008*/ 	.byte	0x04, 0x17
        /*000a*/ 	.short	(.L_48 - .L_47)
.L_47:
        /*000c*/ 	.word	0x00000000
        /*0010*/ 	.short	0x0005
        /*0012*/ 	.short	0x0018
        /*0014*/ 	.byte	0x00, 0xf5, 0x21, 0x00


	//----- nvinfo : EIATTR_KPARAM_INFO
	.align		4
.L_48:
        /*0018*/ 	.byte	0x04, 0x17
        /*001a*/ 	.short	(.L_50 - .L_49)
.L_49:
        /*001c*/ 	.word	0x00000000
        /*0020*/ 	.short	0x0004
        /*0022*/ 	.short	0x0014
        /*0024*/ 	.byte	0x00, 0xf0, 0x11, 0x00


	//----- nvinfo : EIATTR_KPARAM_INFO
	.align		4
.L_50:
        /*0028*/ 	.byte	0x04, 0x17
        /*002a*/ 	.short	(.L_52 - .L_51)
.L_51:
        /*002c*/ 	.word	0x00000000
        /*0030*/ 	.short	0x0003
        /*0032*/ 	.short	0x0010
        /*0034*/ 	.byte	0x00, 0xf0, 0x11, 0x00


	//----- nvinfo : EIATTR_KPARAM_INFO
	.align		4
.L_52:
        /*0038*/ 	.byte	0x04, 0x17
        /*003a*/ 	.short	(.L_54 - .L_53)
.L_53:
        /*003c*/ 	.word	0x00000000
        /*0040*/ 	.short	0x0002
        /*0042*/ 	.short	0x000c
        /*0044*/ 	.byte	0x00, 0xf0, 0x11, 0x00


	//----- nvinfo : EIATTR_KPARAM_INFO
	.align		4
.L_54:
        /*0048*/ 	.byte	0x04, 0x17
        /*004a*/ 	.short	(.L_56 - .L_55)
.L_55:
        /*004c*/ 	.word	0x00000000
        /*0050*/ 	.short	0x0001
        /*0052*/ 	.short	0x0008
        /*0054*/ 	.byte	0x00, 0xf0, 0x11, 0x00


	//----- nvinfo : EIATTR_KPARAM_INFO
	.align		4
.L_56:
        /*0058*/ 	.byte	0x04, 0x17
        /*005a*/ 	.short	(.L_58 - .L_57)
.L_57:
        /*005c*/ 	.word	0x00000000
        /*0060*/ 	.short	0x0000
        /*0062*/ 	.short	0x0000
        /*0064*/ 	.byte	0x00, 0xf5, 0x21, 0x00


	//----- nvinfo : EIATTR_SPARSE_MMA_MASK
	.align		4
.L_58:
        /*0068*/ 	.byte	0x03, 0x50
        /*006a*/ 	.short	0x0000


	//----- nvinfo : EIATTR_MAXREG_COUNT
	.align		4
        /*006c*/ 	.byte	0x03, 0x1b
        /*006e*/ 	.short	0x00ff


	//----- nvinfo : EIATTR_EXTERNS
	.align		4
        /*0070*/ 	.byte	0x04, 0x0f
        /*0072*/ 	.short	(.L_60 - .L_59)


	//   ....[0]....
	.align		4
.L_59:
        /*0074*/ 	.word	index@(vprintf)


	//----- nvinfo : EIATTR_MERCURY_ISA_VERSION
	.align		4
.L_60:
        /*0078*/ 	.byte	0x03, 0x5f
        /*007a*/ 	.short	0x0101


	//----- nvinfo : EIATTR_VRC_CTA_INIT_COUNT
	.align		4
        /*007c*/ 	.byte	0x02, 0x4a
	.zero		1
	.zero		1


	//----- nvinfo : EIATTR_SYSCALL_OFFSETS
	.align		4
        /*0080*/ 	.byte	0x04, 0x46
        /*0082*/ 	.short	(.L_62 - .L_61)


	//   ....[0]....
.L_61:
        /*0084*/ 	.word	0x00000f80


	//----- nvinfo : EIATTR_EXIT_INSTR_OFFSETS
	.align		4
.L_62:
        /*0088*/ 	.byte	0x04, 0x1c
        /*008a*/ 	.short	(.L_64 - .L_63)


	//   ....[0]....
.L_63:
        /*008c*/ 	.word	0x00000110


	//   ....[1]....
        /*0090*/ 	.word	0x00000fc0


	//   ....[2]....
        /*0094*/ 	.word	0x00001030


	//----- nvinfo : EIATTR_CRS_STACK_SIZE
	.align		4
.L_64:
        /*0098*/ 	.byte	0x04, 0x1e
        /*009a*/ 	.short	(.L_66 - .L_65)
.L_65:
        /*009c*/ 	.word	0x00000000


	//----- nvinfo : EIATTR_CBANK_PARAM_SIZE
	.align		4
.L_66:
        /*00a0*/ 	.byte	0x03, 0x19
        /*00a2*/ 	.short	0x0020


	//----- nvinfo : EIATTR_PARAM_CBANK
	.align		4
        /*00a4*/ 	.byte	0x04, 0x0a
        /*00a6*/ 	.short	(.L_68 - .L_67)
	.align		4
.L_67:
        /*00a8*/ 	.word	index@(.nv.constant0.outlier_filtering)
        /*00ac*/ 	.short	0x0380
        /*00ae*/ 	.short	0x0020


	//----- nvinfo : EIATTR_SW_WAR
	.align		4
.L_68:
        /*00b0*/ 	.byte	0x04, 0x36
        /*00b2*/ 	.short	(.L_70 - .L_69)
.L_69:
        /*00b4*/ 	.word	0x00000008
.L_70:


//--------------------- .nv.info.bilateral_filtering --------------------------
	.section	.nv.info.bilateral_filtering,"",@"SHT_CUDA_INFO"
	.sectionflags	@""
	.align	4


	//----- nvinfo : EIATTR_CUDA_API_VERSION
	.align		4
        /*0000*/ 	.byte	0x04, 0x37
        /*0002*/ 	.short	(.L_72 - .L_71)
.L_71:
        /*0004*/ 	.word	0x00000082


	//----- nvinfo : EIATTR_KPARAM_INFO
	.align		4
.L_72:
        /*0008*/ 	.byte	0x04, 0x17
        /*000a*/ 	.short	(.L_74 - .L_73)
.L_73:
        /*000c*/ 	.word	0x00000000
        /*0010*/ 	.short	0x0005
        /*0012*/ 	.short	0x0018
        /*0014*/ 	.byte	0x00, 0xf5, 0x21, 0x00


	//----- nvinfo : EIATTR_KPARAM_INFO
	.align		4
.L_74:
        /*0018*/ 	.byte	0x04, 0x17
        /*001a*/ 	.short	(.L_76 - .L_75)
.L_75:
        /*001c*/ 	.word	0x00000000
        /*0020*/ 	.short	0x0004
        /*0022*/ 	.short	0x0014
        /*0024*/ 	.byte	0x00, 0xf0, 0x11, 0x00


	//----- nvinfo : EIATTR_KPARAM_INFO
	.align		4
.L_76:
        /*0028*/ 	.byte	0x04, 0x17
        /*002a*/ 	.short	(.L_78 - .L_77)
.L_77:
        /*002c*/ 	.word	0x00000000
        /*0030*/ 	.short	0x0003
        /*0032*/ 	.short	0x0010
        /*0034*/ 	.byte	0x00, 0xf0, 0x11, 0x00


	//----- nvinfo : EIATTR_KPARAM_INFO
	.align		4
.L_78:
        /*0038*/ 	.byte	0x04, 0x17
        /*003a*/ 	.short	(.L_80 - .L_79)
.L_79:
        /*003c*/ 	.word	0x00000000
        /*0040*/ 	.short	0x0002
        /*0042*/ 	.short	0x000c
        /*0044*/ 	.byte	0x00, 0xf0, 0x11, 0x00


	//----- nvinfo : EIATTR_KPARAM_INFO
	.align		4
.L_80:
        /*0048*/ 	.byte	0x04, 0x17
        /*004a*/ 	.short	(.L_82 - .L_81)
.L_81:
        /*004c*/ 	.word	0x00000000
        /*0050*/ 	.short	0x0001
        /*0052*/ 	.short	0x0008
        /*0054*/ 	.byte	0x00, 0xf0, 0x11, 0x00


	//----- nvinfo : EIATTR_KPARAM_INFO
	.align		4
.L_82:
        /*0058*/ 	.byte	0x04, 0x17
        /*005a*/ 	.short	(.L_84 - .L_83)
.L_83:
        /*005c*/ 	.word	0x00000000
        /*0060*/ 	.short	0x0000
        /*0062*/ 	.short	0x0000
        /*0064*/ 	.byte	0x00, 0xf5, 0x21, 0x00


	//----- nvinfo : EIATTR_SPARSE_MMA_MASK
	.align		4
.L_84:
        /*0068*/ 	.byte	0x03, 0x50
        /*006a*/ 	.short	0x0000


	//----- nvinfo : EIATTR_MAXREG_COUNT
	.align		4
        /*006c*/ 	.byte	0x03, 0x1b
        /*006e*/ 	.short	0x00ff


	//----- nvinfo : EIATTR_MERCURY_ISA_VERSION
	.align		4
        /*0070*/ 	.byte	0x03, 0x5f
        /*0072*/ 	.short	0x0101


	//----- nvinfo : EIATTR_VRC_CTA_INIT_COUNT
	.align		4
        /*0074*/ 	.byte	0x02, 0x4a
	.zero		1
	.zero		1


	//----- nvinfo : EIATTR_EXIT_INSTR_OFFSETS
	.align		4
        /*0078*/ 	.byte	0x04, 0x1c
        /*007a*/ 	.short	(.L_86 - .L_85)


	//   ....[0]....
.L_85:
        /*007c*/ 	.word	0x000000c0


	//   ....[1]....
        /*0080*/ 	.word	0x00000b50


	//----- nvinfo : EIATTR_CRS_STACK_SIZE
	.align		4
.L_86:
        /*0084*/ 	.byte	0x04, 0x1e
        /*0086*/ 	.short	(.L_88 - .L_87)
.L_87:
        /*0088*/ 	.word	0x00000000


	//----- nvinfo : EIATTR_CBANK_PARAM_SIZE
	.align		4
.L_88:
        /*008c*/ 	.byte	0x03, 0x19
        /*008e*/ 	.short	0x0020


	//----- nvinfo : EIATTR_PARAM_CBANK
	.align		4
        /*0090*/ 	.byte	0x04, 0x0a
        /*0092*/ 	.short	(.L_90 - .L_89)
	.align		4
.L_89:
        /*0094*/ 	.word	index@(.nv.constant0.bilateral_filtering)
        /*0098*/ 	.short	0x0380
        /*009a*/ 	.short	0x0020


	//----- nvinfo : EIATTR_SW_WAR
	.align		4
.L_90:
        /*009c*/ 	.byte	0x04, 0x36
        /*009e*/ 	.short	(.L_92 - .L_91)
.L_91:
        /*00a0*/ 	.word	0x00000008
.L_92:


//--------------------- .nv.callgraph             --------------------------
	.section	.nv.callgraph,"",@"SHT_CUDA_CALLGRAPH"
	.align	4
	.sectionentsize	8
	.align		4
        /*0000*/ 	.word	0x00000000
	.align		4
        /*0004*/ 	.word	0xffffffff
	.align		4
        /*0008*/ 	.word	index@(outlier_filtering)
	.align		4
        /*000c*/ 	.word	index@(vprintf)
	.align		4
        /*0010*/ 	.word	0x00000000
	.align		4
        /*0014*/ 	.word	0xfffffffe
	.align		4
        /*0018*/ 	.word	0x00000000
	.align		4
        /*001c*/ 	.word	0xfffffffd
	.align		4
        /*0020*/ 	.word	0x00000000
	.align		4
        /*0024*/ 	.word	0xfffffffc


//--------------------- .nv.constant4             --------------------------
	.section	.nv.constant4,"a",@progbits
	.align	8
	.align		8
.nv.constant4:
        /*0000*/ 	.dword	$str
	.align		8
        /*0008*/ 	.dword	vprintf


//--------------------- .text.triangulate         --------------------------
	.section	.text.triangulate,"ax",@progbits
	.align	128
        .global         triangulate
        .type           triangulate,@function
        .size           triangulate,(.L_x_75 - triangulate)
        .other          triangulate,@"STO_CUDA_ENTRY STV_DEFAULT"
triangulate:
.text.triangulate:
[----:B------:R-:W-:Y:S01]  /*0000*/  LDC R1, c[0x0][0x37c] ;  /* 0x0000df00ff017b82 */ /* 0x000fe20000000800 */
[----:B------:R-:W0:Y:S07]  /*0010*/  S2R R0, SR_TID.Y ;  /* 0x0000000000007919 */ /* 0x000e2e0000002200 */
[----:B------:R-:W1:Y:S01]  /*0020*/  LDC R2, c[0x0][0x360] ;  /* 0x0000d800ff027b82 */ /* 0x000e620000000800 */
[----:B------:R-:W1:Y:S07]  /*0030*/  S2R R3, SR_TID.X ;  /* 0x0000000000037919 */ /* 0x000e6e0000002100 */
[----:B------:R-:W0:Y:S08]  /*0040*/  S2UR UR5, SR_CTAID.Y ;  /* 0x00000000000579c3 */ /* 0x000e300000002600 */
[----:B------:R-:W0:Y:S08]  /*0050*/  LDC R5, c[0x0][0x364] ;  /* 0x0000d900ff057b82 */ /* 0x000e300000000800 */
[----:B------:R-:W1:Y:S08]  /*0060*/  S2UR UR4, SR_CTAID.X ;  /* 0x00000000000479c3 */ /* 0x000e700000002500 */
[----:B------:R-:W2:Y:S01]  /*0070*/  LDC.64 R8, c[0x0][0x388] ;  /* 0x0000e200ff087b82 */ /* 0x000ea20000000a00 */
[----:B0-----:R-:W-:-:S02]  /*0080*/  IMAD R0, R5, UR5, R0 ;  /* 0x0000000505007c24 */ /* 0x001fc4000f8e0200 */
[----:B-1----:R-:W-:-:S03]  /*0090*/  IMAD R3, R2, UR4, R3 ;  /* 0x0000000402037c24 */ /* 0x002fc6000f8e0203 */
[----:B--2---:R-:W-:-:S04]  /*00a0*/  ISETP.GE.AND P0, PT, R0, R9, PT ;  /* 0x000000090000720c */ /* 0x004fc80003f06270 */
[----:B------:R-:W-:-:S13]  /*00b0*/  ISETP.GE.OR P0, PT, R3, R8, P0 ;  /* 0x000000080300720c */ /* 0x000fda0000706670 */
[----:B------:R-:W-:Y:S05]  /*00c0*/  @P0 EXIT ;  /* 0x000000000000094d */ /* 0x000fea0003800000 */
[----:B------:R-:W-:Y:S01]  /*00d0*/  VIADD R5, R3, 0x1 ;  /* 0x0000000103057836 */ /* 0x000fe20000000000 */
[----:B------:R-:W0:Y:S01]  /*00e0*/  LDC.64 R10, c[0x0][0x380] ;  /* 0x0000e000ff0a7b82 */ /* 0x000e220000000a00 */
[C---:B------:R-:W-:Y:S01]  /*00f0*/  VIADD R2, R0.reuse, 0x1 ;  /* 0x0000000100027836 */ /* 0x040fe20000000000 */
[----:B------:R-:W1:Y:S01]  /*0100*/  LDCU.64 UR4, c[0x0][0x358] ;  /* 0x00006b00ff0477ac */ /* 0x000e620008000a00 */
[-C--:B------:R-:W-:Y:S01]  /*0110*/  IMAD R0, R0, R8.reuse, RZ ;  /* 0x0000000800007224 */ /* 0x080fe200078e02ff */
[----:B------:R-:W-:Y:S02]  /*0120*/  ISETP.GE.AND P0, PT, R5, R8, PT ;  /* 0x000000080500720c */ /* 0x000fe40003f06270 */
[----:B------:R-:W-:Y:S02]  /*0130*/  ISETP.GE.U32.AND P1, PT, R2, R9, PT ;  /* 0x000000090200720c */ /* 0x000fe40003f26070 */
[C---:B------:R-:W-:Y:S02]  /*0140*/  ISETP.GT.AND P0, PT, R3.reuse, -0x2, !P0 ;  /* 0xfffffffe0300780c */ /* 0x040fe40004704270 */
[----:B------:R-:W-:-:S02]  /*0150*/  ISETP.GE.AND P3, PT, R3, RZ, PT ;  /* 0x000000ff0300720c */ /* 0x000fc40003f66270 */
[----:B------:R-:W-:Y:S02]  /*0160*/  ISETP.GE.U32.OR P2, PT, R2, R9, !P0 ;  /* 0x000000090200720c */ /* 0x000fe40004746470 */
[C---:B------:R-:W-:Y:S02]  /*0170*/  IADD3 R7, PT, PT, R3.reuse, R0, RZ ;  /* 0x0000000003077210 */ /* 0x040fe40007ffe0ff */
[----:B------:R-:W-:-:S03]  /*0180*/  ISETP.LT.OR P1, PT, R3, RZ, P1 ;  /* 0x000000ff0300720c */ /* 0x000fc60000f21670 */
[--C-:B------:R-:W-:Y:S02]  /*0190*/  IMAD.IADD R15, R7, 0x1, R8.reuse ;  /* 0x00000001070f7824 */ /* 0x100fe400078e0208 */
[----:B------:R-:W-:Y:S02]  /*01a0*/  @P0 SHF.R.S32.HI R5, RZ, 0x1f, R3 ;  /* 0x0000001fff050819 */ /* 0x000fe40000011403 */
[----:B------:R-:W-:Y:S02]  /*01b0*/  @P0 IADD3 R13, P4, PT, R3, R0, RZ ;  /* 0x00000000030d0210 */ /* 0x000fe40007f9e0ff */
[C---:B------:R-:W-:Y:S02]  /*01c0*/  @!P2 IMAD.IADD R2, R0.reuse, 0x1, R8 ;  /* 0x000000010002a824 */ /* 0x040fe400078e0208 */
[----:B------:R-:W-:Y:S01]  /*01d0*/  @P0 LEA.HI.X.SX32 R5, R0, R5, 0x1, P4 ;  /* 0x0000000500050211 */ /* 0x000fe200020f0eff */
[----:B0-----:R-:W-:Y:S02]  /*01e0*/  @P0 IMAD.WIDE.U32 R12, R13, 0xc, R10 ;  /* 0x0000000c0d0c0825 */ /* 0x001fe400078e000a */
[----:B------:R-:W-:-:S02]  /*01f0*/  @!P2 SHF.R.S32.HI R0, RZ, 0x1f, R2 ;  /* 0x0000001fff00a819 */ /* 0x000fc40000011402 */
[----:B------:R-:W-:Y:S01]  /*0200*/  @!P2 IADD3 R17, P4, PT, R3, R2, RZ ;  /* 0x000000020311a210 */ /* 0x000fe20007f9e0ff */
[----:B------:R-:W-:Y:S02]  /*0210*/  @P0 IMAD R21, R5, 0xc, RZ ;  /* 0x0000000c05150824 */ /* 0x000fe400078e02ff */
[--C-:B------:R-:W-:Y:S01]  /*0220*/  IMAD.WIDE R4, R7, 0xc, R10.reuse ;  /* 0x0000000c07047825 */ /* 0x100fe200078e020a */
[----:B------:R-:W-:Y:S02]  /*0230*/  @!P2 LEA.HI.X.SX32 R0, R3, R0, 0x1, P4 ;  /* 0x000000000300a211 */ /* 0x000fe400020f0eff */
[----:B------:R-:W-:Y:S01]  /*0240*/  @P0 MOV R20, R12 ;  /* 0x0000000c00140202 */ /* 0x000fe20000000f00 */
[--C-:B------:R-:W-:Y:S01]  /*0250*/  IMAD.WIDE R2, R15, 0xc, R10.reuse ;  /* 0x0000000c0f027825 */ /* 0x100fe200078e020a */
[----:B-1----:R-:W2:Y:S03]  /*0260*/  @P3 LDG.E R6, desc[UR4][R4.64+0x8] ;  /* 0x0000080404063981 */ /* 0x002ea6000c1e1900 */
[----:B------:R-:W-:Y:S01]  /*0270*/  @!P2 IMAD.WIDE.U32 R14, R17, 0xc, R10 ;  /* 0x0000000c110ea825 */ /* 0x000fe200078e000a */
[----:B------:R-:W3:Y:S03]  /*0280*/  @!P1 LDG.E R18, desc[UR4][R2.64+0x8] ;  /* 0x0000080402129981 */ /* 0x000ee6000c1e1900 */
[----:B------:R-:W-:-:S02]  /*0290*/  @!P2 IMAD R23, R0, 0xc, RZ ;  /* 0x0000000c0017a824 */ /* 0x000fc400078e02ff */
[----:B------:R-:W-:Y:S02]  /*02a0*/  @P0 IMAD.IADD R21, R13, 0x1, R21 ;  /* 0x000000010d150824 */ /* 0x000fe400078e0215 */
[----:B------:R-:W-:Y:S02]  /*02b0*/  @!P2 IMAD.IADD R23, R15, 0x1, R23 ;  /* 0x000000010f17a824 */ /* 0x000fe400078e0217 */
[----:B------:R-:W-:Y:S01]  /*02c0*/  @!P2 IMAD.MOV.U32 R22, RZ, RZ, R14 ;  /* 0x000000ffff16a224 */ /* 0x000fe200078e000e */
[----:B------:R-:W4:Y:S04]  /*02d0*/  @P0 LDG.E R16, desc[UR4][R20.64+0x14] ;  /* 0x0000140414100981 */ /* 0x000f28000c1e1900 */
[----:B------:R-:W5:Y:S01]  /*02e0*/  @!P2 LDG.E R12, desc[UR4][R22.64+0x14] ;  /* 0x00001404160ca981 */ /* 0x000f62000c1e1900 */
[----:B------:R-:W-:-:S02]  /*02f0*/  @P3 IMAD.MOV.U32 R24, RZ, RZ, -0x2d0e5604 ;  /* 0xd2f1a9fcff183424 */ /* 0x000fc400078e00ff */
[----:B------:R-:W-:Y:S01]  /*0300*/  @P3 IMAD.MOV.U32 R25, RZ, RZ, 0x3f50624d ;  /* 0x3f50624dff193424 */ /* 0x000fe200078e00ff */
[----:B------:R-:W-:Y:S01]  /*0310*/  @!P1 MOV R28, 0xd2f1a9fc ;  /* 0xd2f1a9fc001c9802 */ /* 0x000fe20000000f00 */
[----:B------:R-:W-:Y:S02]  /*0320*/  @!P1 IMAD.MOV.U32 R29, RZ, RZ, 0x3f50624d ;  /* 0x3f50624dff1d9424 */ /* 0x000fe400078e00ff */
[----:B------:R-:W-:Y:S02]  /*0330*/  @P0 IMAD.MOV.U32 R26, RZ, RZ, -0x2d0e5604 ;  /* 0xd2f1a9fcff1a0424 */ /* 0x000fe400078e00ff */
[----:B------:R-:W-:Y:S02]  /*0340*/  @P0 IMAD.MOV.U32 R27, RZ, RZ, 0x3f50624d ;  /* 0x3f50624dff1b0424 */ /* 0x000fe400078e00ff */
[----:B------:R-:W-:Y:S01]  /*0350*/  IMAD.MOV.U32 R0, RZ, RZ, RZ ;  /* 0x000000ffff007224 */ /* 0x000fe200078e00ff */
[----:B--2---:R-:W0:Y:S08]  /*0360*/  @P3 F2F.F64.F32 R14, |R6| ;  /* 0x40000006000e3310 */ /* 0x004e300000201800 */
[----:B---3--:R-:W1:Y:S08]  /*0370*/  @!P1 F2F.F64.F32 R18, |R18| ;  /* 0x4000001200129310 */ /* 0x008e700000201800 */
[----:B----4-:R-:W2:Y:S08]  /*0380*/  @P0 F2F.F64.F32 R16, |R16| ;  /* 0x4000001000100310 */ /* 0x010eb00000201800 */
[----:B-----5:R-:W3:Y:S01]  /*0390*/  @!P2 F2F.F64.F32 R12, |R12| ;  /* 0x4000000c000ca310 */ /* 0x020ee20000201800 */
[----:B0-----:R-:W-:Y:S01]  /*03a0*/  @P3 DSETP.GEU.AND P6, PT, R14, R24, PT ;  /* 0x000000180e00322a */ /* 0x001fe20003fce000 */
[----:B------:R-:W-:Y:S01]  /*03b0*/  @!P2 MOV R14, 0xd2f1a9fc ;  /* 0xd2f1a9fc000ea802 */ /* 0x000fe20000000f00 */
[----:B------:R-:W-:Y:S01]  /*03c0*/  @!P2 IMAD.MOV.U32 R15, RZ, RZ, 0x3f50624d ;  /* 0x3f50624dff0fa424 */ /* 0x000fe200078e00ff */
[----:B-1----:R-:W-:-:S02]  /*03d0*/  @!P1 DSETP.GEU.AND P5, PT, R18, R28, PT ;  /* 0x0000001c1200922a */ /* 0x002fc40003fae000 */
[----:B--2---:R-:W-:Y:S01]  /*03e0*/  @P0 DSETP.GEU.AND P4, PT, R16, R26, PT ;  /* 0x0000001a1000022a */ /* 0x004fe20003f8e000 */
[----:B------:R-:W-:Y:S01]  /*03f0*/  @P3 SEL R0, RZ, 0x1, !P6 ;  /* 0x00000001ff003807 */ /* 0x000fe20007000000 */
[----:B------:R-:W-:Y:S01]  /*0400*/  IMAD.MOV.U32 R6, RZ, RZ, RZ ;  /* 0x000000ffff067224 */ /* 0x000fe200078e00ff */
[----:B------:R-:W-:Y:S02]  /*0410*/  MOV R17, RZ ;  /* 0x000000ff00117202 */ /* 0x000fe40000000f00 */
[----:B------:R-:W-:Y:S01]  /*0420*/  @!P1 SEL R6, RZ, 0x1, !P5 ;  /* 0x00000001ff069807 */ /* 0x000fe20006800000 */
[----:B---3--:R-:W-:Y:S01]  /*0430*/  @!P2 DSETP.GEU.AND P3, PT, R12, R14, PT ;  /* 0x0000000e0c00a22a */ /* 0x008fe20003f6e000 */
[----:B------:R-:W-:Y:S01]  /*0440*/  @P0 SEL R17, RZ, 0x1, !P4 ;  /* 0x00000001ff110807 */ /* 0x000fe20006000000 */
[----:B------:R-:W-:-:S03]  /*0450*/  IMAD.MOV.U32 R12, RZ, RZ, RZ ;  /* 0x000000ffff0c7224 */ /* 0x000fc600078e00ff */
[----:B------:R-:W-:Y:S02]  /*0460*/  IADD3 R17, PT, PT, R6, R17, R0 ;  /* 0x0000001106117210 */ /* 0x000fe40007ffe000 */
[----:B------:R-:W-:-:S05]  /*0470*/  @!P2 SEL R12, RZ, 0x1, !P3 ;  /* 0x00000001ff0ca807 */ /* 0x000fca0005800000 */
[----:B------:R-:W-:-:S05]  /*0480*/  IMAD.IADD R12, R17, 0x1, R12 ;  /* 0x00000001110c7824 */ /* 0x000fca00078e020c */
[----:B------:R-:W-:-:S13]  /*0490*/  ISETP.GE.U32.AND P0, PT, R12, 0x3, PT ;  /* 0x000000030c00780c */ /* 0x000fda0003f06070 */
[----:B------:R-:W-:Y:S05]  /*04a0*/  @!P0 EXIT ;  /* 0x000000000000894d */ /* 0x000fea0003800000 */
[----:B------:R-:W-:Y:S01]  /*04b0*/  ISETP.NE.AND P0, PT, R12, 0x4, PT ;  /* 0x000000040c00780c */ /* 0x000fe20003f05270 */
[----:B------:R-:W-:-:S05]  /*04c0*/  VIADD R13, R7, 0x1 ;  /* 0x00000001070d7836 */ /* 0x000fca0000000000 */
[----:B------:R-:W-:-:S07]  /*04d0*/  IADD3 R0, PT, PT, R13, R8, RZ ;  /* 0x000000080d007210 */ /* 0x000fce0007ffe0ff */
[----:B------:R-:W-:Y:S05]  /*04e0*/  @P0 BRA `(.L_x_0) ;  /* 0x0000000400440947 */ /* 0x000fea0003800000 */
[----:B------:R-:W2:Y:S01]  /*04f0*/  LDG.E R11, desc[UR4][R4.64+0x8] ;  /* 0x00000804040b7981 */ /* 0x000ea2000c1e1900 */
[----:B------:R-:W0:Y:S03]  /*0500*/  LDC R6, c[0x0][0x390] ;  /* 0x0000e400ff067b82 */ /* 0x000e260000000800 */
[----:B------:R-:W3:Y:S01]  /*0510*/  LDG.E R10, desc[UR4][R2.64+0x8] ;  /* 0x00000804020a7981 */ /* 0x000ee2000c1e1900 */
[----:B------:R-:W-:Y:S01]  /*0520*/  BSSY.RECONVERGENT B0, `(.L_x_1) ;  /* 0x0000024000007945 */ /* 0x000fe20003800200 */
[----:B--2---:R1:W2:Y:S08]  /*0530*/  F2F.F64.F32 R14, |R11| ;  /* 0x4000000b000e7310 */ /* 0x0042b00000201800 */
[----:B---3--:R-:W3:Y:S01]  /*0540*/  F2F.F64.F32 R8, R10 ;  /* 0x0000000a00087310 */ /* 0x008ee20000201800 */
[----:B-1----:R-:W-:Y:S01]  /*0550*/  FADD R11, R11, -R10 ;  /* 0x8000000a0b0b7221 */ /* 0x002fe20000000000 */
[----:B--2---:R-:W-:Y:S01]  /*0560*/  IMAD.MOV.U32 R12, RZ, RZ, R15 ;  /* 0x000000ffff0c7224 */ /* 0x004fe200078e000f */
[----:B---3--:R-:W-:Y:S01]  /*0570*/  DSETP.MIN.AND P0, P1, R14, R8, PT ;  /* 0x000000080e00722a */ /* 0x008fe20003900000 */
[----:B------:R-:W-:Y:S01]  /*0580*/  IMAD.MOV.U32 R17, RZ, RZ, R9 ;  /* 0x000000ffff117224 */ /* 0x000fe200078e0009 */
[----:B------:R-:W-:-:S04]  /*0590*/  MOV R9, 0x3f50624d ;  /* 0x3f50624d00097802 */ /* 0x000fc80000000f00 */
[----:B------:R-:W-:Y:S02]  /*05a0*/  FSEL R19, R12, R17, P0 ;  /* 0x000000110c137208 */ /* 0x000fe40000000000 */
[----:B------:R-:W-:Y:S01]  /*05b0*/  SEL R14, R14, R8, P0 ;  /* 0x000000080e0e7207 */ /* 0x000fe20000000000 */
[----:B------:R-:W-:-:S05]  /*05c0*/  IMAD.MOV.U32 R8, RZ, RZ, -0x2d0e5604 ;  /* 0xd2f1a9fcff087424 */ /* 0x000fca00078e00ff */
[----:B------:R-:W-:-:S05]  /*05d0*/  @P1 LOP3.LUT R19, R17, 0x80000, RZ, 0xfc, !PT ;  /* 0x0008000011131812 */ /* 0x000fca00078efcff */
[----:B------:R-:W-:-:S06]  /*05e0*/  IMAD.MOV.U32 R15, RZ, RZ, R19 ;  /* 0x000000ffff0f7224 */ /* 0x000fcc00078e0013 */
[----:B------:R-:W-:-:S06]  /*05f0*/  DSETP.GEU.AND P0, PT, R14, R8, PT ;  /* 0x000000080e00722a */ /* 0x000fcc0003f0e000 */
[----:B0-----:R-:W-:-:S13]  /*0600*/  FSETP.GT.OR P0, PT, |R11|, R6, !P0 ;  /* 0x000000060b00720b */ /* 0x001fda0004704600 */
[----:B------:R-:W-:Y:S05]  /*0610*/  @P0 BRA `(.L_x_2) ;  /* 0x0000000000500947 */ /* 0x000fea0003800000 */
[----:B------:R-:W2:Y:S01]  /*0620*/  LDG.E R11, desc[UR4][R4.64+0x14] ;  /* 0x00001404040b7981 */ /* 0x000ea2000c1e1900 */
[----:B------:R-:W0:Y:S02]  /*0630*/  F2F.F64.F32 R16, |R10| ;  /* 0x4000000a00107310 */ /* 0x000e240000201800 */
[----:B0-----:R-:W-:-:S06]  /*0640*/  IMAD.MOV.U32 R12, RZ, RZ, R17 ;  /* 0x000000ffff0c7224 */ /* 0x001fcc00078e0011 */
[----:B--2---:R0:W1:Y:S02]  /*0650*/  F2F.F64.F32 R14, R11 ;  /* 0x0000000b000e7310 */ /* 0x0040640000201800 */
[----:B0-----:R-:W-:Y:S01]  /*0660*/  FADD R11, R10, -R11 ;  /* 0x8000000b0a0b7221 */ /* 0x001fe20000000000 */
[----:B-1----:R-:W-:Y:S01]  /*0670*/  DSETP.MIN.AND P0, P1, R16, R14, PT ;  /* 0x0000000e1000722a */ /* 0x002fe20003900000 */
[----:B------:R-:W-:-:S05]  /*0680*/  IMAD.MOV.U32 R19, RZ, RZ, R15 ;  /* 0x000000ffff137224 */ /* 0x000fca00078e000f */
[----:B------:R-:W-:Y:S02]  /*0690*/  FSEL R21, R12, R19, P0 ;  /* 0x000000130c157208 */ /* 0x000fe40000000000 */
[----:B------:R-:W-:-:S06]  /*06a0*/  SEL R14, R16, R14, P0 ;  /* 0x0000000e100e7207 */ /* 0x000fcc0000000000 */
[----:B------:R-:W-:-:S04]  /*06b0*/  @P1 LOP3.LUT R21, R19, 0x80000, RZ, 0xfc, !PT ;  /* 0x0008000013151812 */ /* 0x000fc800078efcff */
[----:B------:R-:W-:-:S06]  /*06c0*/  MOV R15, R21 ;  /* 0x00000015000f7202 */ /* 0x000fcc0000000f00 */
[----:B------:R-:W-:-:S06]  /*06d0*/  DSETP.GEU.AND P0, PT, R14, R8, PT ;  /* 0x000000080e00722a */ /* 0x000fcc0003f0e000 */
[----:B------:R-:W-:-:S13]  /*06e0*/  FSETP.GT.OR P0, PT, |R11|, R6, !P0 ;  /* 0x000000060b00720b */ /* 0x000fda0004704600 */
[----:B------:R-:W0:Y:S01]  /*06f0*/  @!P0 LDC.64 R10, c[0x0][0x398] ;  /* 0x0000e600ff0a8b82 */ /* 0x000e220000000a00 */
[----:B------:R-:W-:-:S04]  /*0700*/  @!P0 IMAD R15, R7, 0x6, RZ ;  /* 0x00000006070f8824 */ /* 0x000fc800078e02ff */
[----:B0-----:R-:W-:-:S04]  /*0710*/  @!P0 IMAD.WIDE R10, R15, 0x4, R10 ;  /* 0x000000040f0a8825 */ /* 0x001fc800078e020a */
[----:B------:R-:W-:Y:S01]  /*0720*/  @!P0 VIADD R15, R7, 0x2 ;  /* 0x00000002070f8836 */ /* 0x000fe20000000000 */
[----:B------:R0:W-:Y:S04]  /*0730*/  @!P0 STG.E desc[UR4][R10.64], R13 ;  /* 0x0000000d0a008986 */ /* 0x0001e8000c101904 */
[----:B------:R0:W-:Y:S04]  /*0740*/  @!P0 STG.E desc[UR4][R10.64+0x8], R15 ;  /* 0x0000080f0a008986 */ /* 0x0001e8000c101904 */
[----:B------:R0:W-:Y:S02]  /*0750*/  @!P0 STG.E desc[UR4][R10.64+0x4], R0 ;  /* 0x000004000a008986 */ /* 0x0001e4000c101904 */
.L_x_2:
[----:B------:R-:W-:Y:S05]  /*0760*/  BSYNC.RECONVERGENT B0 ;  /* 0x0000000000007941 */ /* 0x000fea0003800200 */
.L_x_1:
[----:B0-----:R-:W2:Y:S04]  /*0770*/  LDG.E R13, desc[UR4][R4.64+0x14] ;  /* 0x00001404040d7981 */ /* 0x001ea8000c1e1900 */
[----:B------:R-:W2:Y:S02]  /*0780*/  LDG.E R12, desc[UR4][R2.64+0x14] ;  /* 0x00001404020c7981 */ /* 0x000ea4000c1e1900 */
[----:B--2---:R-:W-:-:S05]  /*0790*/  FADD R11, R12, -R13 ;  /* 0x8000000d0c0b7221 */ /* 0x004fca0000000000 */
[----:B------:R-:W-:-:S13]  /*07a0*/  FSETP.GT.AND P0, PT, |R11|, R6, PT ;  /* 0x000000060b00720b */ /* 0x000fda0003f04200 */
[----:B------:R-:W-:Y:S05]  /*07b0*/  @P0 EXIT ;  /* 0x000000000000094d */ /* 0x000fea0003800000 */
[----:B------:R-:W0:Y:S08]  /*07c0*/  F2F.F64.F32 R4, |R12| ;  /* 0x4000000c00047310 */ /* 0x000e300000201800 */
[----:B------:R-:W1:Y:S01]  /*07d0*/  F2F.F64.F32 R10, R13 ;  /* 0x0000000d000a7310 */ /* 0x000e620000201800 */
[----:B0-----:R-:W-:Y:S01]  /*07e0*/  IMAD.MOV.U32 R14, RZ, RZ, R5 ;  /* 0x000000ffff0e7224 */ /* 0x001fe200078e0005 */
[----:B-1----:R-:W-:Y:S01]  /*07f0*/  DSETP.MIN.AND P0, P1, R4, R10, PT ;  /* 0x0000000a0400722a */ /* 0x002fe20003900000 */
[----:B------:R-:W-:-:S05]  /*0800*/  IMAD.MOV.U32 R15, RZ, RZ, R11 ;  /* 0x000000ffff0f7224 */ /* 0x000fca00078e000b */
[----:B------:R-:W-:Y:S02]  /*0810*/  FSEL R17, R14, R15, P0 ;  /* 0x0000000f0e117208 */ /* 0x000fe40000000000 */
[----:B------:R-:W-:-:S06]  /*0820*/  SEL R4, R4, R10, P0 ;  /* 0x0000000a04047207 */ /* 0x000fcc0000000000 */
[----:B------:R-:W-:-:S04]  /*0830*/  @P1 LOP3.LUT R17, R15, 0x80000, RZ, 0xfc, !PT ;  /* 0x000800000f111812 */ /* 0x000fc800078efcff */
[----:B------:R-:W-:-:S06]  /*0840*/  MOV R5, R17 ;  /* 0x0000001100057202 */ /* 0x000fcc0000000f00 */
[----:B------:R-:W-:-:S14]  /*0850*/  DSETP.GEU.AND P0, PT, R4, R8, PT ;  /* 0x000000080400722a */ /* 0x000fdc0003f0e000 */
[----:B------:R-:W-:Y:S05]  /*0860*/  @!P0 EXIT ;  /* 0x000000000000894d */ /* 0x000fea0003800000 */
        /* <DEDUP_REMOVED lines=8> */
[----:B------:R-:W-:-:S02]  /*08f0*/  IMAD.MOV.U32 R11, RZ, RZ, R5 ;  /* 0x000000ffff0b7224 */ /* 0x000fc400078e0005 */
[----:B------:R-:W-:-:S03]  /*0900*/  IMAD.MOV.U32 R3, RZ, RZ, R4 ;  /* 0x000000ffff037224 */ /* 0x000fc600078e0004 */
[----:B------:R-:W-:Y:S02]  /*0910*/  FSEL R15, R6, R11, P0 ;  /* 0x0000000b060f7208 */ /* 0x000fe40000000000 */
[----:B------:R-:W-:-:S06]  /*0920*/  SEL R2, R2, R3, P0 ;  /* 0x0000000302027207 */ /* 0x000fcc0000000000 */
[----:B------:R-:W-:-:S04]  /*0930*/  @P1 LOP3.LUT R15, R11, 0x80000, RZ, 0xfc, !PT ;  /* 0x000800000b0f1812 */ /* 0x000fc800078efcff */
[----:B------:R-:W-:-:S06]  /*0940*/  MOV R3, R15 ;  /* 0x0000000f00037202 */ /* 0x000fcc0000000f00 */
[----:B------:R-:W-:-:S14]  /*0950*/  DSETP.GEU.AND P0, PT, R2, R8, PT ;  /* 0x000000080200722a */ /* 0x000fdc0003f0e000 */
[----:B------:R-:W-:Y:S05]  /*0960*/  @!P0 EXIT ;  /* 0x000000000000894d */ /* 0x000fea0003800000 */
[----:B------:R-:W0:Y:S01]  /*0970*/  LDC.64 R2, c[0x0][0x398] ;  /* 0x0000e600ff027b82 */ /* 0x000e220000000a00 */
[C---:B------:R-:W-:Y:S02]  /*0980*/  IMAD R5, R7.reuse, 0x6, RZ ;  /* 0x0000000607057824 */ /* 0x040fe400078e02ff */
[----:B------:R-:W-:Y:S02]  /*0990*/  VIADD R7, R7, 0x2 ;  /* 0x0000000207077836 */ /* 0x000fe40000000000 */
[----:B0-----:R-:W-:-:S04]  /*09a0*/  IMAD.WIDE R2, R5, 0x4, R2 ;  /* 0x0000000405027825 */ /* 0x001fc800078e0202 */
[----:B------:R-:W-:Y:S01]  /*09b0*/  VIADD R5, R0, 0x1 ;  /* 0x0000000100057836 */ /* 0x000fe20000000000 */
[----:B------:R-:W-:Y:S04]  /*09c0*/  STG.E desc[UR4][R2.64+0x10], R7 ;  /* 0x0000100702007986 */ /* 0x000fe8000c101904 */
[----:B------:R-:W-:Y:S04]  /*09d0*/  STG.E desc[UR4][R2.64+0xc], R5 ;  /* 0x00000c0502007986 */ /* 0x000fe8000c101904 */
[----:B------:R-:W-:Y:S01]  /*09e0*/  STG.E desc[UR4][R2.64+0x14], R0 ;  /* 0x0000140002007986 */ /* 0x000fe2000c101904 */
[----:B------:R-:W-:Y:S05]  /*09f0*/  EXIT ;  /* 0x000000000000794d */ /* 0x000fea0003800000 */
.L_x_0:
[----:B------:R-:W-:-:S13]  /*0a00*/  ISETP.GE.AND P0, PT, R8, 0x1, PT ;  /* 0x000000010800780c */ /* 0x000fda0003f06270 */
[----:B------:R-:W-:Y:S05]  /*0a10*/  @!P0 BRA `(.L_x_3) ;  /* 0x00000000001c8947 */ /* 0x000fea0003800000 */
[----:B------:R-:W0:Y:S02]  /*0a20*/  LDC.64 R18, c[0x0][0x380] ;  /* 0x0000e000ff127b82 */ /* 0x000e240000000a00 */
[----:B0-----:R-:W2:Y:S01]  /*0a30*/  LDG.E R16, desc[UR4][R18.64+0x8] ;  /* 0x0000080412107981 */ /* 0x001ea2000c1e1900 */
[----:B------:R-:W-:Y:S02]  /*0a40*/  HFMA2 R15, -RZ, RZ, 1.828125, 806.5 ;  /* 0x3f50624dff0f7431 */ /* 0x000fe400000001ff */
[----:B------:R-:W-:Y:S01]  /*0a50*/  IMAD.MOV.U32 R14, RZ, RZ, -0x2d0e5604 ;  /* 0xd2f1a9fcff0e7424 */ /* 0x000fe200078e00ff */
[----:B--2---:R-:W0:Y:S05]  /*0a60*/  F2F.F64.F32 R16, |R16| ;  /* 0x4000001000107310 */ /* 0x004e2a0000201800 */
[----:B0-----:R-:W-:-:S14]  /*0a70*/  DSETP.GEU.AND P0, PT, R16, R14, PT ;  /* 0x0000000e1000722a */ /* 0x001fdc0003f0e000 */
[----:B------:R-:W-:Y:S05]  /*0a80*/  @P0 BRA `(.L_x_4) ;  /* 0x0000000000b00947 */ /* 0x000fea0003800000 */
.L_x_3:
[----:B------:R-:W2:Y:S01]  /*0a90*/  LDG.E R6, desc[UR4][R2.64+0x14] ;  /* 0x0000140402067981 */ /* 0x000ea2000c1e1900 */
[----:B------:R-:W0:Y:S03]  /*0aa0*/  LDC R13, c[0x0][0x390] ;  /* 0x0000e400ff0d7b82 */ /* 0x000e260000000800 */
[----:B------:R-:W2:Y:S02]  /*0ab0*/  LDG.E R11, desc[UR4][R2.64+0x8] ;  /* 0x00000804020b7981 */ /* 0x000ea4000c1e1900 */
[----:B--2---:R-:W-:-:S05]  /*0ac0*/  FADD R8, R6, -R11 ;  /* 0x8000000b06087221 */ /* 0x004fca0000000000 */
[----:B0-----:R-:W-:-:S13]  /*0ad0*/  FSETP.GT.AND P0, PT, |R8|, R13, PT ;  /* 0x0000000d0800720b */ /* 0x001fda0003f04200 */
[----:B------:R-:W-:Y:S05]  /*0ae0*/  @P0 EXIT ;  /* 0x000000000000094d */ /* 0x000fea0003800000 */
[----:B------:R-:W0:Y:S08]  /*0af0*/  F2F.F64.F32 R2, |R6| ;  /* 0x4000000600027310 */ /* 0x000e300000201800 */
[----:B------:R-:W1:Y:S01]  /*0b00*/  F2F.F64.F32 R8, R11 ;  /* 0x0000000b00087310 */ /* 0x000e620000201800 */
[----:B0-----:R-:W-:Y:S01]  /*0b10*/  IMAD.MOV.U32 R10, RZ, RZ, R2 ;  /* 0x000000ffff0a7224 */ /* 0x001fe200078e0002 */
[----:B-1----:R-:W-:Y:S01]  /*0b20*/  DSETP.MIN.AND P0, P1, R2, R8, PT ;  /* 0x000000080200722a */ /* 0x002fe20003900000 */
[----:B------:R-:W-:-:S02]  /*0b30*/  IMAD.MOV.U32 R12, RZ, RZ, R9 ;  /* 0x000000ffff0c7224 */ /* 0x000fc400078e0009 */
[----:B------:R-:W-:-:S03]  /*0b40*/  IMAD.MOV.U32 R2, RZ, RZ, -0x2d0e5604 ;  /* 0xd2f1a9fcff027424 */ /* 0x000fc600078e00ff */
[----:B------:R-:W-:Y:S02]  /*0b50*/  FSEL R15, R3, R12, P0 ;  /* 0x0000000c030f7208 */ /* 0x000fe40000000000 */
[----:B------:R-:W-:Y:S02]  /*0b60*/  MOV R3, 0x3f50624d ;  /* 0x3f50624d00037802 */ /* 0x000fe40000000f00 */
[----:B------:R-:W-:-:S04]  /*0b70*/  SEL R8, R10, R8, P0 ;  /* 0x000000080a087207 */ /* 0x000fc80000000000 */
[----:B------:R-:W-:-:S05]  /*0b80*/  @P1 LOP3.LUT R15, R12, 0x80000, RZ, 0xfc, !PT ;  /* 0x000800000c0f1812 */ /* 0x000fca00078efcff */
[----:B------:R-:W-:-:S06]  /*0b90*/  IMAD.MOV.U32 R9, RZ, RZ, R15 ;  /* 0x000000ffff097224 */ /* 0x000fcc00078e000f */
        /* <DEDUP_REMOVED lines=10> */
[----:B------:R-:W-:Y:S01]  /*0c40*/  IMAD.MOV.U32 R13, RZ, RZ, R9 ;  /* 0x000000ffff0d7224 */ /* 0x000fe200078e0009 */
[----:B------:R-:W-:-:S04]  /*0c50*/  MOV R5, R8 ;  /* 0x0000000800057202 */ /* 0x000fc80000000f00 */
[----:B------:R-:W-:Y:S02]  /*0c60*/  FSEL R15, R6, R13, P0 ;  /* 0x0000000d060f7208 */ /* 0x000fe40000000000 */
[----:B------:R-:W-:-:S06]  /*0c70*/  SEL R4, R4, R5, P0 ;  /* 0x0000000504047207 */ /* 0x000fcc0000000000 */
[----:B------:R-:W-:-:S05]  /*0c80*/  @P1 LOP3.LUT R15, R13, 0x80000, RZ, 0xfc, !PT ;  /* 0x000800000d0f1812 */ /* 0x000fca00078efcff */
[----:B------:R-:W-:-:S06]  /*0c90*/  IMAD.MOV.U32 R5, RZ, RZ, R15 ;  /* 0x000000ffff057224 */ /* 0x000fcc00078e000f */
[----:B------:R-:W-:-:S14]  /*0ca0*/  DSETP.GEU.AND P0, PT, R4, R2, PT ;  /* 0x000000020400722a */ /* 0x000fdc0003f0e000 */
[----:B------:R-:W-:Y:S05]  /*0cb0*/  @!P0 EXIT ;  /* 0x000000000000894d */ /* 0x000fea0003800000 */
[----:B------:R-:W0:Y:S01]  /*0cc0*/  LDC.64 R2, c[0x0][0x398] ;  /* 0x0000e600ff027b82 */ /* 0x000e220000000a00 */
[C---:B------:R-:W-:Y:S01]  /*0cd0*/  IMAD R9, R7.reuse, 0x6, RZ ;  /* 0x0000000607097824 */ /* 0x040fe200078e02ff */
[----:B------:R-:W-:Y:S01]  /*0ce0*/  IADD3 R7, PT, PT, R7, 0x2, RZ ;  /* 0x0000000207077810 */ /* 0x000fe20007ffe0ff */
[----:B------:R-:W-:Y:S02]  /*0cf0*/  VIADD R5, R0, 0x1 ;  /* 0x0000000100057836 */ /* 0x000fe40000000000 */
[----:B0-----:R-:W-:-:S05]  /*0d00*/  IMAD.WIDE R2, R9, 0x4, R2 ;  /* 0x0000000409027825 */ /* 0x001fca00078e0202 */
[----:B------:R-:W-:Y:S04]  /*0d10*/  STG.E desc[UR4][R2.64], R5 ;  /* 0x0000000502007986 */ /* 0x000fe8000c101904 */
[----:B------:R-:W-:Y:S04]  /*0d20*/  STG.E desc[UR4][R2.64+0x4], R0 ;  /* 0x0000040002007986 */ /* 0x000fe8000c101904 */
[----:B------:R-:W-:Y:S01]  /*0d30*/  STG.E desc[UR4][R2.64+0x8], R7 ;  /* 0x0000080702007986 */ /* 0x000fe2000c101904 */
[----:B------:R-:W-:Y:S05]  /*0d40*/  EXIT ;  /* 0x000000000000794d */ /* 0x000fea0003800000 */
.L_x_4:
[----:B------:R-:W-:-:S13]  /*0d50*/  ISETP.NE.AND P0, PT, R8, 0x1, PT ;  /* 0x000000010800780c */ /* 0x000fda0003f05270 */
[----:B------:R-:W-:Y:S05]  /*0d60*/  @!P0 BRA `(.L_x_5) ;  /* 0x0000000000108947 */ /* 0x000fea0003800000 */
[----:B------:R-:W2:Y:S02]  /*0d70*/  LDG.E R16, desc[UR4][R18.64+0x14] ;  /* 0x0000140412107981 */ /* 0x000ea4000c1e1900 */
[----:B--2---:R-:W0:Y:S02]  /*0d80*/  F2F.F64.F32 R16, |R16| ;  /* 0x4000001000107310 */ /* 0x004e240000201800 */
[----:B0-----:R-:W-:-:S14]  /*0d90*/  DSETP.GEU.AND P0, PT, R16, R14, PT ;  /* 0x0000000e1000722a */ /* 0x001fdc0003f0e000 */
[----:B------:R-:W-:Y:S05]  /*0da0*/  @P0 BRA `(.L_x_6) ;  /* 0x0000000000a40947 */ /* 0x000fea0003800000 */
.L_x_5:
        /* <DEDUP_REMOVED lines=34> */
[----:B------:R-:W-:Y:S02]  /*0fd0*/  IMAD R7, R7, 0x6, RZ ;  /* 0x0000000607077824 */ /* 0x000fe400078e02ff */
[----:B------:R-:W-:Y:S02]  /*0fe0*/  VIADD R5, R0, 0x1 ;  /* 0x0000000100057836 */ /* 0x000fe40000000000 */
[----:B0-----:R-:W-:-:S05]  /*0ff0*/  IMAD.WIDE R2, R7, 0x4, R2 ;  /* 0x0000000407027825 */ /* 0x001fca00078e0202 */
[----:B------:R-:W-:Y:S04]  /*1000*/  STG.E desc[UR4][R2.64], R13 ;  /* 0x0000000d02007986 */ /* 0x000fe8000c101904 */
[----:B------:R-:W-:Y:S04]  /*1010*/  STG.E desc[UR4][R2.64+0x4], R0 ;  /* 0x0000040002007986 */ /* 0x000fe8000c101904 */
[----:B------:R-:W-:Y:S01]  /*1020*/  STG.E desc[UR4][R2.64+0x8], R5 ;  /* 0x0000080502007986 */ /* 0x000fe2000c101904 */
[----:B------:R-:W-:Y:S05]  /*1030*/  EXIT ;  /* 0x000000000000794d */ /* 0x000fea0003800000 */
.L_x_6:
[----:B------:R-:W-:-:S13]  /*1040*/  ISETP.GE.U32.AND P0, PT, R9, 0x2, PT ;  /* 0x000000020900780c */ /* 0x000fda0003f06070 */
[----:B------:R-:W-:Y:S05]  /*1050*/  @!P0 BRA `(.L_x_7) ;  /* 0x0000000000148947 */ /* 0x000fea0003800000 */
[----:B------:R-:W-:-:S05]  /*1060*/  IMAD.WIDE.U32 R8, R8, 0xc, R10 ;  /* 0x0000000c08087825 */ /* 0x000fca00078e000a */
[----:B------:R-:W2:Y:S02]  /*1070*/  LDG.E R10, desc[UR4][R8.64+0x8] ;  /* 0x00000804080a7981 */ /* 0x000ea4000c1e1900 */
[----:B--2---:R-:W0:Y:S02]  /*1080*/  F2F.F64.F32 R10, |R10| ;  /* 0x4000000a000a7310 */ /* 0x004e240000201800 */
[----:B0-----:R-:W-:-:S14]  /*1090*/  DSETP.GEU.AND P0, PT, R10, R14, PT ;  /* 0x0000000e0a00722a */ /* 0x001fdc0003f0e000 */
[----:B------:R-:W-:Y:S05]  /*10a0*/  @P0 BRA `(.L_x_8) ;  /* 0x0000000000a80947 */ /* 0x000fea0003800000 */
.L_x_7:
        /* <DEDUP_REMOVED lines=8> */
[----:B0-----:R-:W-:Y:S01]  /*1130*/  MOV R12, R5 ;  /* 0x00000005000c7202 */ /* 0x001fe20000000f00 */
[----:B-1----:R-:W-:Y:S01]  /*1140*/  DSETP.MIN.AND P0, P1, R4, R8, PT ;  /* 0x000000080400722a */ /* 0x002fe20003900000 */
[----:B------:R-:W-:-:S05]  /*1150*/  IMAD.MOV.U32 R17, RZ, RZ, R9 ;  /* 0x000000ffff117224 */ /* 0x000fca00078e0009 */
[----:B------:R-:W-:Y:S02]  /*1160*/  FSEL R19, R12, R17, P0 ;  /* 0x000000110c137208 */ /* 0x000fe40000000000 */
[----:B------:R-:W-:-:S06]  /*1170*/  SEL R4, R4, R8, P0 ;  /* 0x0000000804047207 */ /* 0x000fcc0000000000 */
        /* <DEDUP_REMOVED lines=10> */
[----:B0-----:R-:W-:Y:S01]  /*1220*/  MOV R6, R3 ;  /* 0x0000000300067202 */ /* 0x001fe20000000f00 */
        /* <DEDUP_REMOVED lines=18> */
.L_x_8:
[----:B------:R-:W2:Y:S02]  /*1350*/  LDG.E R10, desc[UR4][R8.64+0x14] ;  /* 0x00001404080a7981 */ /* 0x000ea4000c1e1900 */
[----:B--2---:R-:W0:Y:S02]  /*1360*/  F2F.F64.F32 R10, |R10| ;  /* 0x4000000a000a7310 */ /* 0x004e240000201800 */
[----:B0-----:R-:W-:-:S14]  /*1370*/  DSETP.GEU.AND P0, PT, R10, R14, PT ;  /* 0x0000000e0a00722a */ /* 0x001fdc0003f0e000 */
[----:B------:R-:W-:Y:S05]  /*1380*/  @P0 EXIT ;  /* 0x000000000000094d */ /* 0x000fea0003800000 */
        /* <DEDUP_REMOVED lines=36> */
[----:B0-----:R-:W-:-:S05]  /*15d0*/  IMAD.WIDE R2, R5, 0x4, R2 ;  /* 0x0000000405027825 */ /* 0x001fca00078e0202 */
[----:B------:R-:W-:Y:S04]  /*15e0*/  STG.E desc[UR4][R2.64], R13 ;  /* 0x0000000d02007986 */ /* 0x000fe8000c101904 */
[----:B------:R-:W-:Y:S04]  /*15f0*/  STG.E desc[UR4][R2.64+0x4], R0 ;  /* 0x0000040002007986 */ /* 0x000fe8000c101904 */
[----:B------:R-:W-:Y:S01]  /*1600*/  STG.E desc[UR4][R2.64+0x8], R7 ;  /* 0x0000080702007986 */ /* 0x000fe2000c101904 */
[----:B------:R-:W-:Y:S05]  /*1610*/  EXIT ;  /* 0x000000000000794d */ /* 0x000fea0003800000 */
.L_x_9:
[----:B------:R-:W-:-:S00]  /*1620*/  BRA `(.L_x_9) ;  /* 0xfffffffc00fc7947 */ /* 0x000fc0000383ffff */
[----:B------:R-:W-:-:S00]  /*1630*/  NOP ;  /* 0x0000000000007918 */ /* 0x000fc00000000000 */
        /* <DEDUP_REMOVED lines=12> */
.L_x_75:


//--------------------- .text.outlier_filtering   --------------------------
	.section	.text.outlier_filtering,"ax",@progbits
	.align	128
        .global         outlier_filtering
        .type           outlier_filtering,@function
        .size           outlier_filtering,(.L_x_72 - outlier_filtering)
        .other          outlier_filtering,@"STO_CUDA_ENTRY STV_DEFAULT"
outlier_filtering:
.text.outlier_filtering:
[----:B------:R-:W0:Y:S01]  /*0000*/  LDC R1, c[0x0][0x37c] ;  /* 0x0000df00ff017b82 */ /* 0x000e220000000800 */
[----:B------:R-:W1:Y:S01]  /*0010*/  S2R R0, SR_TID.Y ;  /* 0x0000000000007919 */ /* 0x000e620000002200 */
[----:B------:R-:W2:Y:S06]  /*0020*/  LDCU UR5, c[0x0][0x2fc] ;  /* 0x00005f80ff0577ac */ /* 0x000eac0008000800 */
[----:B------:R-:W3:Y:S01]  /*0030*/  LDC R2, c[0x0][0x360] ;  /* 0x0000d800ff027b82 */ /* 0x000ee20000000800 */
[----:B0-----:R-:W-:Y:S01]  /*0040*/  VIADD R1, R1, 0xffffffe8 ;  /* 0xffffffe801017836 */ /* 0x001fe20000000000 */
[----:B------:R-:W3:Y:S01]  /*0050*/  S2R R3, SR_TID.X ;  /* 0x0000000000037919 */ /* 0x000ee20000002100 */
[----:B------:R-:W0:Y:S01]  /*0060*/  LDCU.64 UR8, c[0x0][0x388] ;  /* 0x00007100ff0877ac */ /* 0x000e220008000a00 */
[----:B------:R-:W4:Y:S04]  /*0070*/  LDCU UR4, c[0x0][0x2f8] ;  /* 0x00005f00ff0477ac */ /* 0x000f280008000800 */
[----:B------:R-:W1:Y:S08]  /*0080*/  S2UR UR7, SR_CTAID.Y ;  /* 0x00000000000779c3 */ /* 0x000e700000002600 */
[----:B------:R-:W1:Y:S08]  /*0090*/  LDC R5, c[0x0][0x364] ;  /* 0x0000d900ff057b82 */ /* 0x000e700000000800 */
[----:B------:R-:W3:Y:S01]  /*00a0*/  S2UR UR6, SR_CTAID.X ;  /* 0x00000000000679c3 */ /* 0x000ee20000002500 */
[----:B----4-:R-:W-:-:S05]  /*00b0*/  IADD3 R6, P1, PT, R1, UR4, RZ ;  /* 0x0000000401067c10 */ /* 0x010fca000ff3e0ff */
[----:B--2---:R-:W-:Y:S02]  /*00c0*/  IMAD.X R7, RZ, RZ, UR5, P1 ;  /* 0x00000005ff077e24 */ /* 0x004fe400088e06ff */
[----:B-1----:R-:W-:-:S05]  /*00d0*/  IMAD R0, R5, UR7, R0 ;  /* 0x0000000705007c24 */ /* 0x002fca000f8e0200 */
[----:B0-----:R-:W-:Y:S01]  /*00e0*/  ISETP.GE.AND P0, PT, R0, UR9, PT ;  /* 0x0000000900007c0c */ /* 0x001fe2000bf06270 */
[----:B---3--:R-:W-:-:S05]  /*00f0*/  IMAD R3, R2, UR6, R3 ;  /* 0x0000000602037c24 */ /* 0x008fca000f8e0203 */
[----:B------:R-:W-:-:S13]  /*0100*/  ISETP.GE.OR P0, PT, R3, UR8, P0 ;  /* 0x0000000803007c0c */ /* 0x000fda0008706670 */
[----:B------:R-:W-:Y:S05]  /*0110*/  @P0 EXIT ;  /* 0x000000000000094d */ /* 0x000fea0003800000 */
[----:B------:R-:W0:Y:S01]  /*0120*/  LDC R9, c[0x0][0x390] ;  /* 0x0000e400ff097b82 */ /* 0x000e220000000800 */
[----:B------:R-:W1:Y:S01]  /*0130*/  LDCU.64 UR36, c[0x0][0x358] ;  /* 0x00006b00ff2477ac */ /* 0x000e620008000a00 */
[----:B------:R-:W-:Y:S01]  /*0140*/  IMAD R2, R0, UR8, R3 ;  /* 0x0000000800027c24 */ /* 0x000fe2000f8e0203 */
[----:B------:R-:W-:Y:S02]  /*0150*/  CS2R R4, SRZ ;  /* 0x0000000000047805 */ /* 0x000fe4000001ff00 */
[C---:B0-----:R-:W-:Y:S02]  /*0160*/  ISETP.GE.AND P0, PT, R9.reuse, -0x1, PT ;  /* 0xffffffff0900780c */ /* 0x041fe40003f06270 */
[----:B------:R-:W-:-:S11]  /*0170*/  LEA.HI R9, R9, R9, RZ, 0x1 ;  /* 0x0000000909097211 */ /* 0x000fd600078f08ff */
[----:B-1----:R-:W-:Y:S05]  /*0180*/  @!P0 BRA `(.L_x_10) ;  /* 0x0000000c00088947 */ /* 0x002fea0003800000 */
[----:B------:R-:W0:Y:S01]  /*0190*/  LDC.64 R4, c[0x0][0x380] ;  /* 0x0000e000ff047b82 */ /* 0x000e220000000a00 */
[----:B------:R-:W-:-:S04]  /*01a0*/  SHF.R.S32.HI R9, RZ, 0x1, R9 ;  /* 0x00000001ff097819 */ /* 0x000fc80000011409 */
[----:B------:R-:W-:Y:S01]  /*01b0*/  IADD3 R11, PT, PT, -R9, 0x1, RZ ;  /* 0x00000001090b7810 */ /* 0x000fe20007ffe1ff */
[----:B------:R-:W-:-:S04]  /*01c0*/  IMAD.IADD R8, R0, 0x1, -R9 ;  /* 0x0000000100087824 */ /* 0x000fc800078e0a09 */
[----:B------:R-:W-:Y:S01]  /*01d0*/  IMAD.IADD R10, R0, 0x1, R11 ;  /* 0x00000001000a7824 */ /* 0x000fe200078e020b */
[----:B------:R-:W-:-:S03]  /*01e0*/  ISETP.GE.AND P0, PT, R8, UR9, PT ;  /* 0x0000000908007c0c */ /* 0x000fc6000bf06270 */
[C---:B------:R-:W-:Y:S01]  /*01f0*/  VIADD R12, R10.reuse, 0x1 ;  /* 0x000000010a0c7836 */ /* 0x040fe20000000000 */
[----:B------:R-:W-:Y:S02]  /*0200*/  ISETP.GE.AND P1, PT, R10, UR9, PT ;  /* 0x000000090a007c0c */ /* 0x000fe4000bf26270 */
[----:B------:R-:W-:Y:S02]  /*0210*/  IABS R16, R9 ;  /* 0x0000000900107213 */ /* 0x000fe40000000000 */
[----:B------:R-:W-:Y:S02]  /*0220*/  ISETP.GE.AND P2, PT, R12, UR9, PT ;  /* 0x000000090c007c0c */ /* 0x000fe4000bf46270 */
[----:B------:R-:W-:Y:S01]  /*0230*/  ISETP.LT.OR P3, PT, R8, RZ, P0 ;  /* 0x000000ff0800720c */ /* 0x000fe20000761670 */
[----:B0-----:R-:W-:Y:S01]  /*0240*/  IMAD.WIDE R4, R2, 0xc, R4 ;  /* 0x0000000c02047825 */ /* 0x001fe200078e0204 */
[----:B------:R-:W-:Y:S02]  /*0250*/  ISETP.LT.OR P0, PT, R10, RZ, P1 ;  /* 0x000000ff0a00720c */ /* 0x000fe40000f01670 */
[----:B------:R-:W-:Y:S01]  /*0260*/  ISETP.LT.OR P1, PT, R12, RZ, P2 ;  /* 0x000000ff0c00720c */ /* 0x000fe20001721670 */
[----:B------:R-:W-:Y:S01]  /*0270*/  IMAD.MOV.U32 R8, RZ, RZ, RZ ;  /* 0x000000ffff087224 */ /* 0x000fe200078e00ff */
[----:B------:R-:W-:Y:S01]  /*0280*/  P2R R17, PR, RZ, 0x8 ;  /* 0x00000008ff117803 */ /* 0x000fe20000000000 */
[----:B------:R0:W5:Y:S01]  /*0290*/  LDG.E R5, desc[UR36][R4.64+0x8] ;  /* 0x0000082404057981 */ /* 0x000162000c1e1900 */
[----:B------:R-:W-:Y:S01]  /*02a0*/  IMAD.MOV R10, RZ, RZ, -R9 ;  /* 0x000000ffff0a7224 */ /* 0x000fe200078e0a09 */
[C---:B------:R-:W-:Y:S01]  /*02b0*/  IADD3 R13, PT, PT, -R9.reuse, 0x2, RZ ;  /* 0x00000002090d7810 */ /* 0x040fe20007ffe1ff */
[C---:B------:R-:W-:Y:S01]  /*02c0*/  IMAD.IADD R16, R9.reuse, 0x1, R16 ;  /* 0x0000000109107824 */ /* 0x040fe200078e0210 */
[----:B------:R-:W-:Y:S01]  /*02d0*/  IADD3 R12, PT, PT, -R9, 0x3, RZ ;  /* 0x00000003090c7810 */ /* 0x000fe20007ffe1ff */
[----:B0-----:R-:W-:-:S07]  /*02e0*/  IMAD.MOV.U32 R4, RZ, RZ, RZ ;  /* 0x000000ffff047224 */ /* 0x001fce00078e00ff */
.L_x_27:
[----:B------:R-:W0:Y:S01]  /*02f0*/  LDC R20, c[0x0][0x388] ;  /* 0x0000e200ff147b82 */ /* 0x000e220000000800 */
[----:B------:R-:W-:Y:S01]  /*0300*/  LOP3.LUT R21, R16, 0x3, RZ, 0xc0, !PT ;  /* 0x0000000310157812 */ /* 0x000fe200078ec0ff */
[----:B------:R-:W-:Y:S02]  /*0310*/  IMAD.IADD R23, R3, 0x1, R10 ;  /* 0x0000000103177824 */ /* 0x000fe400078e020a */
[----:B------:R-:W-:Y:S01]  /*0320*/  IMAD.MOV R15, RZ, RZ, -R9 ;  /* 0x000000ffff0f7224 */ /* 0x000fe200078e0a09 */
[----:B------:R-:W-:Y:S02]  /*0330*/  ISETP.NE.AND P3, PT, R21, 0x3, PT ;  /* 0x000000031500780c */ /* 0x000fe40003f65270 */
[----:B0-----:R-:W-:-:S04]  /*0340*/  ISETP.GE.AND P2, PT, R23, R20, PT ;  /* 0x000000141700720c */ /* 0x001fc80003f46270 */
[----:B------:R-:W-:-:S07]  /*0350*/  ISETP.LT.OR P2, PT, R23, RZ, P2 ;  /* 0x000000ff1700720c */ /* 0x000fce0001741670 */
[----:B------:R-:W-:Y:S06]  /*0360*/  @!P3 BRA `(.L_x_11) ;  /* 0x0000000000f0b947 */ /* 0x000fec0003800000 */
[----:B------:R-:W-:Y:S01]  /*0370*/  ISETP.NE.AND P4, PT, R17, RZ, PT ;  /* 0x000000ff1100720c */ /* 0x000fe20003f85270 */
[----:B------:R-:W-:Y:S01]  /*0380*/  BSSY.RECONVERGENT B0, `(.L_x_12) ;  /* 0x0000011000007945 */ /* 0x000fe20003800200 */
[----:B------:R-:W-:-:S04]  /*0390*/  LOP3.LUT P3, RZ, R10, R15, RZ, 0xfc, !PT ;  /* 0x0000000f0aff7212 */ /* 0x000fc8000786fcff */
[----:B------:R-:W-:Y:S02]  /*03a0*/  PLOP3.LUT P3, PT, P4, P3, P2, 0xfb, 0x0 ;  /* 0x000000000000781c */ /* 0x000fe40002767f23 */
[----:B------:R-:W-:-:S11]  /*03b0*/  ISETP.NE.AND P4, PT, R21, RZ, PT ;  /* 0x000000ff1500720c */ /* 0x000fd60003f85270 */
[----:B------:R-:W-:Y:S05]  /*03c0*/  @P3 BRA `(.L_x_13) ;  /* 0x0000000000303947 */ /* 0x000fea0003800000 */
[----:B------:R-:W0:Y:S01]  /*03d0*/  LDC.64 R14, c[0x0][0x380] ;  /* 0x0000e000ff0e7b82 */ /* 0x000e220000000a00 */
[----:B------:R-:W-:-:S04]  /*03e0*/  IMAD.IADD R19, R0, 0x1, -R9 ;  /* 0x0000000100137824 */ /* 0x000fc800078e0a09 */
[----:B------:R-:W-:-:S04]  /*03f0*/  IMAD R19, R19, R20, R23 ;  /* 0x0000001413137224 */ /* 0x000fc800078e0217 */
[----:B0-----:R-:W-:-:S06]  /*0400*/  IMAD.WIDE R18, R19, 0xc, R14 ;  /* 0x0000000c13127825 */ /* 0x001fcc00078e020e */
[----:B------:R-:W2:Y:S01]  /*0410*/  LDG.E R18, desc[UR36][R18.64+0x8] ;  /* 0x0000082412127981 */ /* 0x000ea2000c1e1900 */
[----:B------:R-:W-:Y:S01]  /*0420*/  UMOV UR4, 0xd2f1a9fc ;  /* 0xd2f1a9fc00047882 */ /* 0x000fe20000000000 */
[----:B------:R-:W-:Y:S01]  /*0430*/  UMOV UR5, 0x3f50624d ;  /* 0x3f50624d00057882 */ /* 0x000fe20000000000 */
[----:B--2---:R-:W0:Y:S02]  /*0440*/  F2F.F64.F32 R14, |R18| ;  /* 0x40000012000e7310 */ /* 0x004e240000201800 */
[----:B0-----:R-:W-:-:S14]  /*0450*/  DSETP.GEU.AND P3, PT, R14, UR4, PT ;  /* 0x000000040e007e2a */ /* 0x001fdc000bf6e000 */
[----:B-----5:R-:W-:Y:S01]  /*0460*/  @P3 FADD R15, R5, -R18 ;  /* 0x80000012050f3221 */ /* 0x020fe20000000000 */
[----:B------:R-:W-:-:S03]  /*0470*/  @P3 VIADD R8, R8, 0x1 ;  /* 0x0000000108083836 */ /* 0x000fc60000000000 */
[----:B------:R-:W-:-:S07]  /*0480*/  @P3 FADD R4, R4, |R15| ;  /* 0x4000000f04043221 */ /* 0x000fce0000000000 */
.L_x_13:
[----:B------:R-:W-:Y:S05]  /*0490*/  BSYNC.RECONVERGENT B0 ;  /* 0x0000000000007941 */ /* 0x000fea0003800200 */
.L_x_12:
[----:B------:R-:W-:Y:S01]  /*04a0*/  MOV R15, R11 ;  /* 0x0000000b000f7202 */ /* 0x000fe20000000f00 */
[----:B------:R-:W-:Y:S06]  /*04b0*/  @!P4 BRA `(.L_x_11) ;  /* 0x00000000009cc947 */ /* 0x000fec0003800000 */
[----:B------:R-:W-:Y:S01]  /*04c0*/  LOP3.LUT P3, RZ, R11, R10, RZ, 0xfc, !PT ;  /* 0x0000000a0bff7212 */ /* 0x000fe2000786fcff */
[----:B------:R-:W-:Y:S01]  /*04d0*/  BSSY.RECONVERGENT B0, `(.L_x_14) ;  /* 0x0000010000007945 */ /* 0x000fe20003800200 */
[----:B------:R-:W-:Y:S01]  /*04e0*/  ISETP.NE.AND P4, PT, R21, 0x1, PT ;  /* 0x000000011500780c */ /* 0x000fe20003f85270 */
[----:B------:R-:W-:Y:S01]  /*04f0*/  IMAD.IADD R21, R0, 0x1, R11 ;  /* 0x0000000100157824 */ /* 0x000fe200078e020b */
[----:B------:R-:W-:-:S13]  /*0500*/  PLOP3.LUT P3, PT, P0, P3, P2, 0xfb, 0x0 ;  /* 0x000000000000781c */ /* 0x000fda0000767f23 */
[----:B------:R-:W-:Y:S05]  /*0510*/  @P3 BRA `(.L_x_15) ;  /* 0x00000000002c3947 */ /* 0x000fea0003800000 */
[----:B------:R-:W0:Y:S01]  /*0520*/  LDC.64 R14, c[0x0][0x380] ;  /* 0x0000e000ff0e7b82 */ /* 0x000e220000000a00 */
        /* <DEDUP_REMOVED lines=10> */
.L_x_15:
[----:B------:R-:W-:Y:S05]  /*05d0*/  BSYNC.RECONVERGENT B0 ;  /* 0x0000000000007941 */ /* 0x000fea0003800200 */
.L_x_14:
[----:B------:R-:W-:Y:S01]  /*05e0*/  IMAD.MOV.U32 R15, RZ, RZ, R13 ;  /* 0x000000ffff0f7224 */ /* 0x000fe200078e000d */
[----:B------:R-:W-:Y:S06]  /*05f0*/  @!P4 BRA `(.L_x_11) ;  /* 0x00000000004cc947 */ /* 0x000fec0003800000 */
[----:B------:R-:W-:Y:S01]  /*0600*/  LOP3.LUT P3, RZ, R13, R10, RZ, 0xfc, !PT ;  /* 0x0000000a0dff7212 */ /* 0x000fe2000786fcff */
[----:B------:R-:W-:Y:S01]  /*0610*/  BSSY.RECONVERGENT B0, `(.L_x_11) ;  /* 0x0000011000007945 */ /* 0x000fe20003800200 */
[----:B------:R-:W-:Y:S02]  /*0620*/  IMAD.MOV.U32 R15, RZ, RZ, R12 ;  /* 0x000000ffff0f7224 */ /* 0x000fe400078e000c */
[----:B------:R-:W-:-:S13]  /*0630*/  PLOP3.LUT P3, PT, P1, P3, P2, 0xfb, 0x0 ;  /* 0x000000000000781c */ /* 0x000fda0000f67f23 */
[----:B------:R-:W-:Y:S05]  /*0640*/  @P3 BRA `(.L_x_16) ;  /* 0x0000000000343947 */ /* 0x000fea0003800000 */
[----:B------:R-:W0:Y:S01]  /*0650*/  LDC.64 R14, c[0x0][0x380] ;  /* 0x0000e000ff0e7b82 */ /* 0x000e220000000a00 */
[----:B------:R-:W-:-:S04]  /*0660*/  IMAD R18, R21, R20, R20 ;  /* 0x0000001415127224 */ /* 0x000fc800078e0214 */
[----:B------:R-:W-:-:S04]  /*0670*/  IMAD.IADD R19, R23, 0x1, R18 ;  /* 0x0000000117137824 */ /* 0x000fc800078e0212 */
[----:B0-----:R-:W-:-:S06]  /*0680*/  IMAD.WIDE R18, R19, 0xc, R14 ;  /* 0x0000000c13127825 */ /* 0x001fcc00078e020e */
[----:B------:R-:W2:Y:S01]  /*0690*/  LDG.E R18, desc[UR36][R18.64+0x8] ;  /* 0x0000082412127981 */ /* 0x000ea2000c1e1900 */
[----:B------:R-:W-:Y:S01]  /*06a0*/  UMOV UR4, 0xd2f1a9fc ;  /* 0xd2f1a9fc00047882 */ /* 0x000fe20000000000 */
[----:B------:R-:W-:Y:S01]  /*06b0*/  UMOV UR5, 0x3f50624d ;  /* 0x3f50624d00057882 */ /* 0x000fe20000000000 */
[----:B--2---:R-:W0:Y:S02]  /*06c0*/  F2F.F64.F32 R14, |R18| ;  /* 0x40000012000e7310 */ /* 0x004e240000201800 */
[----:B0-----:R-:W-:Y:S01]  /*06d0*/  DSETP.GEU.AND P3, PT, R14, UR4, PT ;  /* 0x000000040e007e2a */ /* 0x001fe2000bf6e000 */
[----:B------:R-:W-:-:S13]  /*06e0*/  IMAD.MOV.U32 R15, RZ, RZ, R12 ;  /* 0x000000ffff0f7224 */ /* 0x000fda00078e000c */
[----:B-----5:R-:W-:Y:S01]  /*06f0*/  @P3 FADD R21, R5, -R18 ;  /* 0x8000001205153221 */ /* 0x020fe20000000000 */
[----:B------:R-:W-:-:S03]  /*0700*/  @P3 VIADD R8, R8, 0x1 ;  /* 0x0000000108083836 */ /* 0x000fc60000000000 */
[----:B------:R-:W-:-:S07]  /*0710*/  @P3 FADD R4, R4, |R21| ;  /* 0x4000001504043221 */ /* 0x000fce0000000000 */
.L_x_16:
[----:B------:R-:W-:Y:S05]  /*0720*/  BSYNC.RECONVERGENT B0 ;  /* 0x0000000000007941 */ /* 0x000fea0003800200 */
.L_x_11:
[----:B------:R-:W-:-:S13]  /*0730*/  ISETP.GE.U32.AND P3, PT, R16, 0x3, PT ;  /* 0x000000031000780c */ /* 0x000fda0003f66070 */
[----:B------:R-:W-:Y:S05]  /*0740*/  @!P3 BRA `(.L_x_17) ;  /* 0x000000040084b947 */ /* 0x000fea0003800000 */
[----:B------:R-:W-:Y:S01]  /*0750*/  IMAD.IADD R27, R0, 0x1, R15 ;  /* 0x00000001001b7824 */ /* 0x000fe200078e020f */
[----:B------:R-:W-:Y:S01]  /*0760*/  BSSY.RECONVERGENT B0, `(.L_x_17) ;  /* 0x000005f000007945 */ /* 0x000fe20003800200 */
[----:B------:R-:W-:Y:S02]  /*0770*/  VIADD R25, R15, 0x1 ;  /* 0x000000010f197836 */ /* 0x000fe40000000000 */
[C---:B------:R-:W-:Y:S02]  /*0780*/  VIADD R19, R27.reuse, 0x3 ;  /* 0x000000031b137836 */ /* 0x040fe40000000000 */
[C---:B------:R-:W-:Y:S02]  /*0790*/  VIADD R21, R27.reuse, 0x2 ;  /* 0x000000021b157836 */ /* 0x040fe40000000000 */
[-C--:B------:R-:W-:Y:S02]  /*07a0*/  IMAD R14, R27, R20.reuse, R20 ;  /* 0x000000141b0e7224 */ /* 0x080fe400078e0214 */
[----:B------:R-:W-:-:S02]  /*07b0*/  IMAD R19, R19, R20, R23 ;  /* 0x0000001413137224 */ /* 0x000fc400078e0217 */
[-CC-:B------:R-:W-:Y:S02]  /*07c0*/  IMAD R21, R21, R20.reuse, R23.reuse ;  /* 0x0000001415157224 */ /* 0x180fe400078e0217 */
[----:B------:R-:W-:Y:S01]  /*07d0*/  IMAD R18, R27, R20, R23 ;  /* 0x000000141b127224 */ /* 0x000fe200078e0217 */
[----:B------:R-:W-:Y:S01]  /*07e0*/  IADD3 R23, PT, PT, R23, R14, RZ ;  /* 0x0000000e17177210 */ /* 0x000fe20007ffe0ff */
[----:B------:R-:W-:-:S07]  /*07f0*/  VIADD R20, R27, 0x1 ;  /* 0x000000011b147836 */ /* 0x000fce0000000000 */
.L_x_26:
[----:B------:R-:W0:Y:S01]  /*0800*/  LDC R29, c[0x0][0x38c] ;  /* 0x0000e300ff1d7b82 */ /* 0x000e220000000800 */
[----:B------:R-:W-:Y:S01]  /*0810*/  VIADD R14, R20, 0xffffffff ;  /* 0xffffffff140e7836 */ /* 0x000fe20000000000 */
[----:B------:R-:W-:Y:S01]  /*0820*/  BSSY.RECONVERGENT B1, `(.L_x_18) ;  /* 0x0000012000017945 */ /* 0x000fe20003800200 */
[----:B------:R-:W-:-:S05]  /*0830*/  VIADD R15, R25, 0xffffffff ;  /* 0xffffffff190f7836 */ /* 0x000fca0000000000 */
[----:B------:R-:W-:Y:S02]  /*0840*/  LOP3.LUT P4, RZ, R15, R10, RZ, 0xfc, !PT ;  /* 0x0000000a0fff7212 */ /* 0x000fe4000788fcff */
[----:B0-----:R-:W-:-:S04]  /*0850*/  ISETP.GE.AND P3, PT, R14, R29, PT ;  /* 0x0000001d0e00720c */ /* 0x001fc80003f66270 */
[----:B------:R-:W-:-:S04]  /*0860*/  ISETP.LT.OR P3, PT, R14, RZ, P3 ;  /* 0x000000ff0e00720c */ /* 0x000fc80001f61670 */
[----:B------:R-:W-:Y:S02]  /*0870*/  PLOP3.LUT P4, PT, P4, P2, P3, 0xef, 0x0 ;  /* 0x000000000000781c */ /* 0x000fe40002785d37 */
[----:B------:R-:W-:-:S11]  /*0880*/  ISETP.GE.AND P3, PT, R20, R29, PT ;  /* 0x0000001d1400720c */ /* 0x000fd60003f66270 */
[----:B------:R-:W-:Y:S05]  /*0890*/  @P4 BRA `(.L_x_19) ;  /* 0x0000000000284947 */ /* 0x000fea0003800000 */
[----:B------:R-:W0:Y:S02]  /*08a0*/  LDC.64 R14, c[0x0][0x380] ;  /* 0x0000e000ff0e7b82 */ /* 0x000e240000000a00 */
        /* <DEDUP_REMOVED lines=9> */
.L_x_19:
[----:B------:R-:W-:Y:S05]  /*0940*/  BSYNC.RECONVERGENT B1 ;  /* 0x0000000000017941 */ /* 0x000fea0003800200 */
.L_x_18:
[C---:B------:R-:W-:Y:S01]  /*0950*/  VIADD R14, R20.reuse, 0x1 ;  /* 0x00000001140e7836 */ /* 0x040fe20000000000 */
[CC--:B------:R-:W-:Y:S01]  /*0960*/  LOP3.LUT P4, RZ, R25.reuse, R10.reuse, RZ, 0xfc, !PT ;  /* 0x0000000a19ff7212 */ /* 0x0c0fe2000788fcff */
[C---:B------:R-:W-:Y:S01]  /*0970*/  VIADD R15, R25.reuse, 0x1 ;  /* 0x00000001190f7836 */ /* 0x040fe20000000000 */
[----:B------:R-:W-:Y:S01]  /*0980*/  ISETP.LT.OR P5, PT, R20, RZ, P3 ;  /* 0x000000ff1400720c */ /* 0x000fe20001fa1670 */
[----:B------:R-:W-:Y:S01]  /*0990*/  VIADD R27, R25, 0x2 ;  /* 0x00000002191b7836 */ /* 0x000fe20000000000 */
[C---:B------:R-:W-:Y:S01]  /*09a0*/  ISETP.GE.AND P3, PT, R14.reuse, R29, PT ;  /* 0x0000001d0e00720c */ /* 0x040fe20003f66270 */
[----:B------:R-:W-:Y:S01]  /*09b0*/  BSSY.RECONVERGENT B1, `(.L_x_20) ;  /* 0x0000015000017945 */ /* 0x000fe20003800200 */
[----:B------:R-:W-:Y:S02]  /*09c0*/  PLOP3.LUT P4, PT, P4, P2, P5, 0xef, 0x0 ;  /* 0x000000000000781c */ /* 0x000fe40002785d57 */
[----:B------:R-:W-:Y:S01]  /*09d0*/  ISETP.LT.OR P3, PT, R14, RZ, P3 ;  /* 0x000000ff0e00720c */ /* 0x000fe20001f61670 */
[----:B------:R-:W-:Y:S01]  /*09e0*/  VIADD R14, R20, 0x2 ;  /* 0x00000002140e7836 */ /* 0x000fe20000000000 */
[----:B------:R-:W-:-:S02]  /*09f0*/  LOP3.LUT P5, RZ, R15, R10, RZ, 0xfc, !PT ;  /* 0x0000000a0fff7212 */ /* 0x000fc400078afcff */
[----:B------:R-:W-:Y:S02]  /*0a00*/  LOP3.LUT P6, RZ, R27, R10, RZ, 0xfc, !PT ;  /* 0x0000000a1bff7212 */ /* 0x000fe400078cfcff */
[----:B------:R-:W-:Y:S02]  /*0a10*/  PLOP3.LUT P3, PT, P5, P2, P3, 0xef, 0x0 ;  /* 0x000000000000781c */ /* 0x000fe40002f65d37 */
[----:B------:R-:W-:-:S04]  /*0a20*/  ISETP.GE.AND P5, PT, R14, R29, PT ;  /* 0x0000001d0e00720c */ /* 0x000fc80003fa6270 */
[----:B------:R-:W-:-:S04]  /*0a30*/  ISETP.LT.OR P5, PT, R14, RZ, P5 ;  /* 0x000000ff0e00720c */ /* 0x000fc80002fa1670 */
[----:B------:R-:W-:Y:S01]  /*0a40*/  PLOP3.LUT P5, PT, P6, P2, P5, 0xef, 0x0 ;  /* 0x000000000000781c */ /* 0x000fe200037a5d57 */
[----:B------:R-:W-:-:S12]  /*0a50*/  @P4 BRA `(.L_x_21) ;  /* 0x0000000000284947 */ /* 0x000fd80003800000 */
        /* <DEDUP_REMOVED lines=10> */
.L_x_21:
[----:B------:R-:W-:Y:S05]  /*0b00*/  BSYNC.RECONVERGENT B1 ;  /* 0x0000000000017941 */ /* 0x000fea0003800200 */
.L_x_20:
[----:B------:R-:W-:Y:S04]  /*0b10*/  BSSY.RECONVERGENT B1, `(.L_x_22) ;  /* 0x000000c000017945 */ /* 0x000fe80003800200 */
        /* <DEDUP_REMOVED lines=9> */
[----:B------:R-:W-:-:S03]  /*0bb0*/  @P3 IADD3 R8, PT, PT, R8, 0x1, RZ ;  /* 0x0000000108083810 */ /* 0x000fc60007ffe0ff */
[----:B------:R-:W-:-:S07]  /*0bc0*/  @P3 FADD R4, R4, |R15| ;  /* 0x4000000f04043221 */ /* 0x000fce0000000000 */
.L_x_23:
[----:B------:R-:W-:Y:S05]  /*0bd0*/  BSYNC.RECONVERGENT B1 ;  /* 0x0000000000017941 */ /* 0x000fea0003800200 */
.L_x_22:
        /* <DEDUP_REMOVED lines=12> */
.L_x_25:
[----:B------:R-:W-:Y:S05]  /*0ca0*/  BSYNC.RECONVERGENT B1 ;  /* 0x0000000000017941 */ /* 0x000fea0003800200 */
.L_x_24:
[----:B------:R-:W0:Y:S01]  /*0cb0*/  LDC R14, c[0x0][0x388] ;  /* 0x0000e200ff0e7b82 */ /* 0x000e220000000800 */
[----:B------:R-:W-:Y:S01]  /*0cc0*/  IABS R22, R9 ;  /* 0x0000000900167213 */ /* 0x000fe20000000000 */
[----:B------:R-:W-:Y:S02]  /*0cd0*/  VIADD R20, R20, 0x4 ;  /* 0x0000000414147836 */ /* 0x000fe40000000000 */
[----:B------:R-:W-:Y:S01]  /*0ce0*/  VIADD R25, R25, 0x4 ;  /* 0x0000000419197836 */ /* 0x000fe20000000000 */
[----:B------:R-:W-:Y:S01]  /*0cf0*/  ISETP.NE.AND P3, PT, R27, R22, PT ;  /* 0x000000161b00720c */ /* 0x000fe20003f65270 */
[C---:B0-----:R-:W-:Y:S02]  /*0d00*/  IMAD R19, R14.reuse, 0x4, R19 ;  /* 0x000000040e137824 */ /* 0x041fe400078e0213 */
[C---:B------:R-:W-:Y:S02]  /*0d10*/  IMAD R21, R14.reuse, 0x4, R21 ;  /* 0x000000040e157824 */ /* 0x040fe400078e0215 */
[----:B------:R-:W-:-:S02]  /*0d20*/  IMAD R18, R14, 0x4, R18 ;  /* 0x000000040e127824 */ /* 0x000fc400078e0212 */
[----:B------:R-:W-:-:S06]  /*0d30*/  IMAD R23, R14, 0x4, R23 ;  /* 0x000000040e177824 */ /* 0x000fcc00078e0217 */
[----:B------:R-:W-:Y:S05]  /*0d40*/  @P3 BRA `(.L_x_26) ;  /* 0xfffffff800ac3947 */ /* 0x000fea000383ffff */
[----:B------:R-:W-:Y:S05]  /*0d50*/  BSYNC.RECONVERGENT B0 ;  /* 0x0000000000007941 */ /* 0x000fea0003800200 */
.L_x_17:
[----:B------:R-:W-:-:S04]  /*0d60*/  IABS R15, R9 ;  /* 0x00000009000f7213 */ /* 0x000fc80000000000 */
[C---:B------:R-:W-:Y:S01]  /*0d70*/  ISETP.NE.AND P2, PT, R10.reuse, R15, PT ;  /* 0x0000000f0a00720c */ /* 0x040fe20003f45270 */
[----:B------:R-:W-:-:S12]  /*0d80*/  VIADD R10, R10, 0x1 ;  /* 0x000000010a0a7836 */ /* 0x000fd80000000000 */
[----:B------:R-:W-:Y:S05]  /*0d90*/  @P2 BRA `(.L_x_27) ;  /* 0xfffffff400542947 */ /* 0x000fea000383ffff */
[----:B-----5:R-:W-:-:S07]  /*0da0*/  I2FP.F32.S32 R5, R8 ;  /* 0x0000000800057245 */ /* 0x020fce0000201400 */
.L_x_10:
[----:B------:R-:W0:Y:S01]  /*0db0*/  MUFU.RCP R0, R5 ;  /* 0x0000000500007308 */ /* 0x000e220000001000 */
[----:B------:R-:W-:Y:S07]  /*0dc0*/  BSSY.RECONVERGENT B0, `(.L_x_28) ;  /* 0x000000c000007945 */ /* 0x000fee0003800200 */
[----:B------:R-:W1:Y:S01]  /*0dd0*/  FCHK P0, R4, R5 ;  /* 0x0000000504007302 */ /* 0x000e620000000000 */
[----:B0-----:R-:W-:-:S04]  /*0de0*/  FFMA R3, R0, -R5, 1 ;  /* 0x3f80000000037423 */ /* 0x001fc80000000805 */
[----:B------:R-:W-:-:S04]  /*0df0*/  FFMA R3, R0, R3, R0 ;  /* 0x0000000300037223 */ /* 0x000fc80000000000 */
[----:B------:R-:W-:-:S04]  /*0e00*/  FFMA R9, R3, R4, RZ ;  /* 0x0000000403097223 */ /* 0x000fc800000000ff */
[----:B------:R-:W-:-:S04]  /*0e10*/  FFMA R16, R9, -R5, R4 ;  /* 0x8000000509107223 */ /* 0x000fc80000000004 */
[----:B------:R-:W-:Y:S01]  /*0e20*/  FFMA R16, R3, R16, R9 ;  /* 0x0000001003107223 */ /* 0x000fe20000000009 */
[----:B-1----:R-:W-:Y:S06]  /*0e30*/  @!P0 BRA `(.L_x_29) ;  /* 0x0000000000108947 */ /* 0x002fec0003800000 */
[----:B------:R-:W-:Y:S01]  /*0e40*/  IMAD.MOV.U32 R3, RZ, RZ, R5 ;  /* 0x000000ffff037224 */ /* 0x000fe200078e0005 */
[----:B------:R-:W-:-:S07]  /*0e50*/  MOV R8, 0xe70 ;  /* 0x00000e7000087802 */ /* 0x000fce0000000f00 */
[----:B------:R-:W-:Y:S05]  /*0e60*/  CALL.REL.NOINC `($__internal_0_$__cuda_sm3x_div_rn_noftz_f32_slowpath) ;  /* 0x0000000000747944 */ /* 0x000fea0003c00000 */
[----:B------:R-:W-:-:S07]  /*0e70*/  IMAD.MOV.U32 R16, RZ, RZ, R0 ;  /* 0x000000ffff107224 */ /* 0x000fce00078e0000 */
.L_x_29:
[----:B------:R-:W-:Y:S05]  /*0e80*/  BSYNC.RECONVERGENT B0 ;  /* 0x0000000000007941 */ /* 0x000fea0003800200 */
.L_x_28:
[----:B------:R-:W-:Y:S01]  /*0e90*/  ISETP.GT.AND P0, PT, R2, 0x3e7, PT ;  /* 0x000003e70200780c */ /* 0x000fe20003f04270 */
[----:B------:R-:W-:-:S12]  /*0ea0*/  BSSY.RECONVERGENT B6, `(.L_x_30) ;  /* 0x000000f000067945 */ /* 0x000fd80003800200 */
[----:B------:R-:W-:Y:S05]  /*0eb0*/  @P0 BRA `(.L_x_31) ;  /* 0x0000000000340947 */ /* 0x000fea0003800000 */
[----:B------:R-:W0:Y:S01]  /*0ec0*/  LDCU UR4, c[0x0][0x394] ;  /* 0x00007280ff0477ac */ /* 0x000e220008000800 */
[----:B------:R-:W1:Y:S01]  /*0ed0*/  F2F.F64.F32 R8, R16 ;  /* 0x0000001000087310 */ /* 0x000e620000201800 */
[----:B------:R-:W-:Y:S01]  /*0ee0*/  MOV R0, 0x8 ;  /* 0x0000000800007802 */ /* 0x000fe20000000f00 */
[----:B------:R2:W-:Y:S03]  /*0ef0*/  STL [R1], R2 ;  /* 0x0000000201007387 */ /* 0x0005e60000100800 */
[----:B------:R2:W3:Y:S01]  /*0f00*/  LDC.64 R12, c[0x4][R0] ;  /* 0x01000000000c7b82 */ /* 0x0004e20000000a00 */
[----:B-1----:R2:W-:Y:S02]  /*0f10*/  STL.64 [R1+0x8], R8 ;  /* 0x0000080801007387 */ /* 0x0025e40000100a00 */
[----:B0-----:R-:W0:Y:S01]  /*0f20*/  F2F.F64.F32 R10, UR4 ;  /* 0x00000004000a7d10 */ /* 0x001e220008201800 */
[----:B------:R-:W1:Y:S01]  /*0f30*/  LDCU.64 UR4, c[0x4][URZ] ;  /* 0x01000000ff0477ac */ /* 0x000e620008000a00 */
[----:B0-----:R2:W-:Y:S01]  /*0f40*/  STL.64 [R1+0x10], R10 ;  /* 0x0000100a01007387 */ /* 0x0015e20000100a00 */
[----:B-1----:R-:W-:Y:S01]  /*0f50*/  MOV R4, UR4 ;  /* 0x0000000400047c02 */ /* 0x002fe20008000f00 */
[----:B------:R-:W-:-:S07]  /*0f60*/  IMAD.U32 R5, RZ, RZ, UR5 ;  /* 0x00000005ff057e24 */ /* 0x000fce000f8e00ff */
[----:B------:R-:W-:-:S07]  /*0f70*/  LEPC R20, `(.L_x_31) ;  /* 0x000000001014794e */ /* 0x000fce0000000000 */
[----:B--23--:R-:W-:Y:S05]  /*0f80*/  CALL.ABS.NOINC R12 ;  /* 0x000000000c007343 */ /* 0x00cfea0003c00000 */
.L_x_31:
[----:B------:R-:W-:Y:S05]  /*0f90*/  BSYNC.RECONVERGENT B6 ;  /* 0x0000000000067941 */ /* 0x000fea0003800200 */
.L_x_30:
[----:B------:R-:W0:Y:S02]  /*0fa0*/  LDCU UR4, c[0x0][0x394] ;  /* 0x00007280ff0477ac */ /* 0x000e240008000800 */
[----:B0-----:R-:W-:-:S13]  /*0fb0*/  FSETP.GTU.AND P0, PT, R16, UR4, PT ;  /* 0x0000000410007c0b */ /* 0x001fda000bf0c000 */
[----:B------:R-:W-:Y:S05]  /*0fc0*/  @P0 EXIT ;  /* 0x000000000000094d */ /* 0x000fea0003800000 */
[----:B------:R-:W0:Y:S01]  /*0fd0*/  LDCU.64 UR4, c[0x0][0x398] ;  /* 0x00007300ff0477ac */ /* 0x000e220008000a00 */
[----:B------:R-:W-:Y:S01]  /*0fe0*/  IMAD.MOV.U32 R0, RZ, RZ, 0x1 ;  /* 0x00000001ff007424 */ /* 0x000fe200078e00ff */
[----:B0-----:R-:W-:-:S04]  /*0ff0*/  IADD3 R4, P0, PT, R2, UR4, RZ ;  /* 0x0000000402047c10 */ /* 0x001fc8000ff1e0ff */
[----:B------:R-:W-:Y:S02]  /*1000*/  LEA.HI.X.SX32 R5, R2, UR5, 0x1, P0 ;  /* 0x0000000502057c11 */ /* 0x000fe400080f0eff */
[----:B------:R-:W-:-:S05]  /*1010*/  PRMT R2, R0, 0x7610, R2 ;  /* 0x0000761000027816 */ /* 0x000fca0000000002 */
[----:B------:R-:W-:Y:S01]  /*1020*/  STG.E.U8 desc[UR36][R4.64], R2 ;  /* 0x0000000204007986 */ /* 0x000fe2000c101124 */
[----:B------:R-:W-:Y:S05]  /*1030*/  EXIT ;  /* 0x000000000000794d */ /* 0x000fea0003800000 */
        .weak           $__internal_0_$__cuda_sm3x_div_rn_noftz_f32_slowpath
        .type           $__internal_0_$__cuda_sm3x_div_rn_noftz_f32_slowpath,@function
        .size           $__internal_0_$__cuda_sm3x_div_rn_noftz_f32_slowpath,(.L_x_72 - $__internal_0_$__cuda_sm3x_div_rn_noftz_f32_slowpath)
$__internal_0_$__cuda_sm3x_div_rn_noftz_f32_slowpath:
[----:B------:R-:W-:Y:S01]  /*1040*/  SHF.R.U32.HI R5, RZ, 0x17, R3 ;  /* 0x00000017ff057819 */ /* 0x000fe20000011603 */
[----:B------:R-:W-:Y:S01]  /*1050*/  BSSY.RECONVERGENT B1, `(.L_x_32) ;  /* 0x0000062000017945 */ /* 0x000fe20003800200 */
[----:B------:R-:W-:Y:S02]  /*1060*/  SHF.R.U32.HI R0, RZ, 0x17, R4 ;  /* 0x00000017ff007819 */ /* 0x000fe40000011604 */
[----:B------:R-:W-:Y:S02]  /*1070*/  LOP3.LUT R14, R5, 0xff, RZ, 0xc0, !PT ;  /* 0x000000ff050e7812 */ /* 0x000fe400078ec0ff */
[----:B------:R-:W-:-:S03]  /*1080*/  LOP3.LUT R12, R0, 0xff, RZ, 0xc0, !PT ;  /* 0x000000ff000c7812 */ /* 0x000fc600078ec0ff */
[----:B------:R-:W-:Y:S02]  /*1090*/  VIADD R9, R14, 0xffffffff ;  /* 0xffffffff0e097836 */ /* 0x000fe40000000000 */
[----:B------:R-:W-:-:S03]  /*10a0*/  VIADD R0, R12, 0xffffffff ;  /* 0xffffffff0c007836 */ /* 0x000fc60000000000 */
[----:B------:R-:W-:-:S04]  /*10b0*/  ISETP.GT.U32.AND P0, PT, R9, 0xfd, PT ;  /* 0x000000fd0900780c */ /* 0x000fc80003f04070 */
[----:B------:R-:W-:-:S13]  /*10c0*/  ISETP.GT.U32.OR P0, PT, R0, 0xfd, P0 ;  /* 0x000000fd0000780c */ /* 0x000fda0000704470 */
[----:B------:R-:W-:Y:S01]  /*10d0*/  @!P0 IMAD.MOV.U32 R5, RZ, RZ, RZ ;  /* 0x000000ffff058224 */ /* 0x000fe200078e00ff */
[----:B------:R-:W-:Y:S06]  /*10e0*/  @!P0 BRA `(.L_x_33) ;  /* 0x00000000005c8947 */ /* 0x000fec0003800000 */
[----:B------:R-:W-:Y:S02]  /*10f0*/  FSETP.GTU.FTZ.AND P0, PT, |R4|, +INF , PT ;  /* 0x7f8000000400780b */ /* 0x000fe40003f1c200 */
[----:B------:R-:W-:-:S04]  /*1100*/  FSETP.GTU.FTZ.AND P1, PT, |R3|, +INF , PT ;  /* 0x7f8000000300780b */ /* 0x000fc80003f3c200 */
[----:B------:R-:W-:-:S13]  /*1110*/  PLOP3.LUT P0, PT, P0, P1, PT, 0xf8, 0x8f ;  /* 0x00000000008f781c */ /* 0x000fda0000703f70 */
[----:B------:R-:W-:Y:S05]  /*1120*/  @P0 BRA `(.L_x_34) ;  /* 0x00000004004c0947 */ /* 0x000fea0003800000 */
[----:B------:R-:W-:-:S13]  /*1130*/  LOP3.LUT P0, RZ, R3, 0x7fffffff, R4, 0xc8, !PT ;  /* 0x7fffffff03ff7812 */ /* 0x000fda000780c804 */
[----:B------:R-:W-:Y:S05]  /*1140*/  @!P0 BRA `(.L_x_35) ;  /* 0x00000004003c8947 */ /* 0x000fea0003800000 */
[C---:B------:R-:W-:Y:S02]  /*1150*/  FSETP.NEU.FTZ.AND P0, PT, |R4|.reuse, +INF , PT ;  /* 0x7f8000000400780b */ /* 0x040fe40003f1d200 */
[----:B------:R-:W-:Y:S02]  /*1160*/  FSETP.NEU.FTZ.AND P2, PT, |R3|, +INF , PT ;  /* 0x7f8000000300780b */ /* 0x000fe40003f5d200 */
[----:B------:R-:W-:-:S11]  /*1170*/  FSETP.NEU.FTZ.AND P1, PT, |R4|, +INF , PT ;  /* 0x7f8000000400780b */ /* 0x000fd60003f3d200 */
[----:B------:R-:W-:Y:S05]  /*1180*/  @!P2 BRA !P0, `(.L_x_35) ;  /* 0x00000004002ca947 */ /* 0x000fea0004000000 */
[----:B------:R-:W-:-:S04]  /*1190*/  LOP3.LUT P0, RZ, R4, 0x7fffffff, RZ, 0xc0, !PT ;  /* 0x7fffffff04ff7812 */ /* 0x000fc8000780c0ff */
[----:B------:R-:W-:-:S13]  /*11a0*/  PLOP3.LUT P0, PT, P2, P0, PT, 0x2f, 0xf2 ;  /* 0x0000000000f2781c */ /* 0x000fda0001700577 */
[----:B------:R-:W-:Y:S05]  /*11b0*/  @P0 BRA `(.L_x_36) ;  /* 0x0000000400180947 */ /* 0x000fea0003800000 */
[----:B------:R-:W-:-:S04]  /*11c0*/  LOP3.LUT P0, RZ, R3, 0x7fffffff, RZ, 0xc0, !PT ;  /* 0x7fffffff03ff7812 */ /* 0x000fc8000780c0ff */
[----:B------:R-:W-:-:S13]  /*11d0*/  PLOP3.LUT P0, PT, P1, P0, PT, 0x2f, 0xf2 ;  /* 0x0000000000f2781c */ /* 0x000fda0000f00577 */
[----:B------:R-:W-:Y:S05]  /*11e0*/  @P0 BRA `(.L_x_37) ;  /* 0x0000000400000947 */ /* 0x000fea0003800000 */
[----:B------:R-:W-:Y:S02]  /*11f0*/  ISETP.GE.AND P0, PT, R0, RZ, PT ;  /* 0x000000ff0000720c */ /* 0x000fe40003f06270 */
[----:B------:R-:W-:-:S11]  /*1200*/  ISETP.GE.AND P1, PT, R9, RZ, PT ;  /* 0x000000ff0900720c */ /* 0x000fd60003f26270 */
[----:B------:R-:W-:Y:S02]  /*1210*/  @P0 IMAD.MOV.U32 R5, RZ, RZ, RZ ;  /* 0x000000ffff050224 */ /* 0x000fe400078e00ff */
[----:B------:R-:W-:Y:S01]  /*1220*/  @!P0 FFMA R4, R4, 1.84467440737095516160e+19, RZ ;  /* 0x5f80000004048823 */ /* 0x000fe200000000ff */
[----:B------:R-:W-:Y:S02]  /*1230*/  @!P0 IMAD.MOV.U32 R5, RZ, RZ, -0x40 ;  /* 0xffffffc0ff058424 */ /* 0x000fe400078e00ff */
[----:B------:R-:W-:Y:S02]  /*1240*/  @!P1 FFMA R3, R3, 1.84467440737095516160e+19, RZ ;  /* 0x5f80000003039823 */ /* 0x000fe400000000ff */
[----:B------:R-:W-:-:S07]  /*1250*/  @!P1 VIADD R5, R5, 0x40 ;  /* 0x0000004005059836 */ /* 0x000fce0000000000 */
.L_x_33:
[----:B------:R-:W-:Y:S01]  /*1260*/  LEA R0, R14, 0xc0800000, 0x17 ;  /* 0xc08000000e007811 */ /* 0x000fe200078eb8ff */
[----:B------:R-:W-:Y:S04]  /*1270*/  BSSY.RECONVERGENT B2, `(.L_x_38) ;  /* 0x0000036000027945 */ /* 0x000fe80003800200 */
[----:B------:R-:W-:Y:S01]  /*1280*/  IMAD.IADD R9, R3, 0x1, -R0 ;  /* 0x0000000103097824 */ /* 0x000fe200078e0a00 */
[----:B------:R-:W-:-:S03]  /*1290*/  IADD3 R3, PT, PT, R12, -0x7f, RZ ;  /* 0xffffff810c037810 */ /* 0x000fc60007ffe0ff */
[----:B------:R-:W0:Y:S01]  /*12a0*/  MUFU.RCP R10, R9 ;  /* 0x00000009000a7308 */ /* 0x000e220000001000 */
[----:B------:R-:W-:Y:S01]  /*12b0*/  FADD.FTZ R11, -R9, -RZ ;  /* 0x800000ff090b7221 */ /* 0x000fe20000010100 */
[----:B------:R-:W-:-:S03]  /*12c0*/  IMAD R0, R3, -0x800000, R4 ;  /* 0xff80000003007824 */ /* 0x000fc600078e0204 */
[----:B0-----:R-:W-:-:S04]  /*12d0*/  FFMA R13, R10, R11, 1 ;  /* 0x3f8000000a0d7423 */ /* 0x001fc8000000000b */
[----:B------:R-:W-:-:S04]  /*12e0*/  FFMA R15, R10, R13, R10 ;  /* 0x0000000d0a0f7223 */ /* 0x000fc8000000000a */
[----:B------:R-:W-:-:S04]  /*12f0*/  FFMA R4, R0, R15, RZ ;  /* 0x0000000f00047223 */ /* 0x000fc800000000ff */
[----:B------:R-:W-:-:S04]  /*1300*/  FFMA R13, R11, R4, R0 ;  /* 0x000000040b0d7223 */ /* 0x000fc80000000000 */
[----:B------:R-:W-:Y:S01]  /*1310*/  FFMA R10, R15, R13, R4 ;  /* 0x0000000d0f0a7223 */ /* 0x000fe20000000004 */
[----:B------:R-:W-:-:S03]  /*1320*/  IADD3 R4, PT, PT, R3, 0x7f, -R14 ;  /* 0x0000007f03047810 */ /* 0x000fc60007ffe80e */
[----:B------:R-:W-:Y:S02]  /*1330*/  FFMA R11, R11, R10, R0 ;  /* 0x0000000a0b0b7223 */ /* 0x000fe40000000000 */
[----:B------:R-:W-:Y:S02]  /*1340*/  IMAD.IADD R4, R4, 0x1, R5 ;  /* 0x0000000104047824 */ /* 0x000fe400078e0205 */
[----:B------:R-:W-:-:S05]  /*1350*/  FFMA R0, R15, R11, R10 ;  /* 0x0000000b0f007223 */ /* 0x000fca000000000a */
[----:B------:R-:W-:-:S04]  /*1360*/  SHF.R.U32.HI R3, RZ, 0x17, R0 ;  /* 0x00000017ff037819 */ /* 0x000fc80000011600 */
[----:B------:R-:W-:-:S05]  /*1370*/  LOP3.LUT R3, R3, 0xff, RZ, 0xc0, !PT ;  /* 0x000000ff03037812 */ /* 0x000fca00078ec0ff */
[----:B------:R-:W-:-:S04]  /*1380*/  IMAD.IADD R9, R3, 0x1, R4 ;  /* 0x0000000103097824 */ /* 0x000fc800078e0204 */
[----:B------:R-:W-:-:S05]  /*1390*/  VIADD R3, R9, 0xffffffff ;  /* 0xffffffff09037836 */ /* 0x000fca0000000000 */
[----:B------:R-:W-:-:S13]  /*13a0*/  ISETP.GE.U32.AND P0, PT, R3, 0xfe, PT ;  /* 0x000000fe0300780c */ /* 0x000fda0003f06070 */
[----:B------:R-:W-:Y:S05]  /*13b0*/  @!P0 BRA `(.L_x_39) ;  /* 0x0000000000808947 */ /* 0x000fea0003800000 */
[----:B------:R-:W-:-:S13]  /*13c0*/  ISETP.GT.AND P0, PT, R9, 0xfe, PT ;  /* 0x000000fe0900780c */ /* 0x000fda0003f04270 */
[----:B------:R-:W-:Y:S05]  /*13d0*/  @P0 BRA `(.L_x_40) ;  /* 0x00000000006c0947 */ /* 0x000fea0003800000 */
[----:B------:R-:W-:-:S13]  /*13e0*/  ISETP.GE.AND P0, PT, R9, 0x1, PT ;  /* 0x000000010900780c */ /* 0x000fda0003f06270 */
[----:B------:R-:W-:Y:S05]  /*13f0*/  @P0 BRA `(.L_x_41) ;  /* 0x0000000000740947 */ /* 0x000fea0003800000 */
[----:B------:R-:W-:Y:S02]  /*1400*/  ISETP.GE.AND P0, PT, R9, -0x18, PT ;  /* 0xffffffe80900780c */ /* 0x000fe40003f06270 */
[----:B------:R-:W-:-:S11]  /*1410*/  LOP3.LUT R0, R0, 0x80000000, RZ, 0xc0, !PT ;  /* 0x8000000000007812 */ /* 0x000fd600078ec0ff */
[----:B------:R-:W-:Y:S05]  /*1420*/  @!P0 BRA `(.L_x_41) ;  /* 0x0000000000688947 */ /* 0x000fea0003800000 */
[CCC-:B------:R-:W-:Y:S01]  /*1430*/  FFMA.RZ R3, R15.reuse, R11.reuse, R10.reuse ;  /* 0x0000000b0f037223 */ /* 0x1c0fe2000000c00a */
[-CC-:B------:R-:W-:Y:S01]  /*1440*/  FFMA.RM R4, R15, R11.reuse, R10.reuse ;  /* 0x0000000b0f047223 */ /* 0x180fe2000000400a */
[C---:B------:R-:W-:Y:S02]  /*1450*/  ISETP.NE.AND P2, PT, R9.reuse, RZ, PT ;  /* 0x000000ff0900720c */ /* 0x040fe40003f45270 */
[----:B------:R-:W-:Y:S02]  /*1460*/  ISETP.NE.AND P1, PT, R9, RZ, PT ;  /* 0x000000ff0900720c */ /* 0x000fe40003f25270 */
[----:B------:R-:W-:Y:S01]  /*1470*/  LOP3.LUT R5, R3, 0x7fffff, RZ, 0xc0, !PT ;  /* 0x007fffff03057812 */ /* 0x000fe200078ec0ff */
[----:B------:R-:W-:Y:S01]  /*1480*/  FFMA.RP R3, R15, R11, R10 ;  /* 0x0000000b0f037223 */ /* 0x000fe2000000800a */
[----:B------:R-:W-:Y:S02]  /*1490*/  VIADD R10, R9, 0x20 ;  /* 0x00000020090a7836 */ /* 0x000fe40000000000 */
[----:B------:R-:W-:Y:S01]  /*14a0*/  LOP3.LUT R5, R5, 0x800000, RZ, 0xfc, !PT ;  /* 0x0080000005057812 */ /* 0x000fe200078efcff */
[----:B------:R-:W-:Y:S01]  /*14b0*/  IMAD.MOV R9, RZ, RZ, -R9 ;  /* 0x000000ffff097224 */ /* 0x000fe200078e0a09 */
[----:B------:R-:W-:-:S02]  /*14c0*/  FSETP.NEU.FTZ.AND P0, PT, R3, R4, PT ;  /* 0x000000040300720b */ /* 0x000fc40003f1d000 */
[----:B------:R-:W-:Y:S02]  /*14d0*/  SHF.L.U32 R10, R5, R10, RZ ;  /* 0x0000000a050a7219 */ /* 0x000fe400000006ff */
[----:B------:R-:W-:Y:S02]  /*14e0*/  SEL R4, R9, RZ, P2 ;  /* 0x000000ff09047207 */ /* 0x000fe40001000000 */
[----:B------:R-:W-:Y:S02]  /*14f0*/  ISETP.NE.AND P1, PT, R10, RZ, P1 ;  /* 0x000000ff0a00720c */ /* 0x000fe40000f25270 */
[----:B------:R-:W-:Y:S02]  /*1500*/  SHF.R.U32.HI R4, RZ, R4, R5 ;  /* 0x00000004ff047219 */ /* 0x000fe40000011605 */
[----:B------:R-:W-:Y:S02]  /*1510*/  PLOP3.LUT P0, PT, P0, P1, PT, 0xf8, 0x8f ;  /* 0x00000000008f781c */ /* 0x000fe40000703f70 */
[----:B------:R-:W-:-:S02]  /*1520*/  SHF.R.U32.HI R10, RZ, 0x1, R4 ;  /* 0x00000001ff0a7819 */ /* 0x000fc40000011604 */
[----:B------:R-:W-:-:S04]  /*1530*/  SEL R3, RZ, 0x1, !P0 ;  /* 0x00000001ff037807 */ /* 0x000fc80004000000 */
[----:B------:R-:W-:-:S04]  /*1540*/  LOP3.LUT R3, R3, 0x1, R10, 0xf8, !PT ;  /* 0x0000000103037812 */ /* 0x000fc800078ef80a */
[----:B------:R-:W-:-:S05]  /*1550*/  LOP3.LUT R3, R3, R4, RZ, 0xc0, !PT ;  /* 0x0000000403037212 */ /* 0x000fca00078ec0ff */
[----:B------:R-:W-:-:S05]  /*1560*/  IMAD.IADD R3, R10, 0x1, R3 ;  /* 0x000000010a037824 */ /* 0x000fca00078e0203 */
[----:B------:R-:W-:Y:S01]  /*1570*/  LOP3.LUT R0, R3, R0, RZ, 0xfc, !PT ;  /* 0x0000000003007212 */ /* 0x000fe200078efcff */
[----:B------:R-:W-:Y:S06]  /*1580*/  BRA `(.L_x_41) ;  /* 0x0000000000107947 */ /* 0x000fec0003800000 */
.L_x_40:
[----:B------:R-:W-:-:S04]  /*1590*/  LOP3.LUT R0, R0, 0x80000000, RZ, 0xc0, !PT ;  /* 0x8000000000007812 */ /* 0x000fc800078ec0ff */
[----:B------:R-:W-:Y:S01]  /*15a0*/  LOP3.LUT R0, R0, 0x7f800000, RZ, 0xfc, !PT ;  /* 0x7f80000000007812 */ /* 0x000fe200078efcff */
[----:B------:R-:W-:Y:S06]  /*15b0*/  BRA `(.L_x_41) ;  /* 0x0000000000047947 */ /* 0x000fec0003800000 */
.L_x_39:
[----:B------:R-:W-:-:S07]  /*15c0*/  IMAD R0, R4, 0x800000, R0 ;  /* 0x0080000004007824 */ /* 0x000fce00078e0200 */
.L_x_41:
[----:B------:R-:W-:Y:S05]  /*15d0*/  BSYNC.RECONVERGENT B2 ;  /* 0x0000000000027941 */ /* 0x000fea0003800200 */
.L_x_38:
[----:B------:R-:W-:Y:S05]  /*15e0*/  BRA `(.L_x_42) ;  /* 0x0000000000207947 */ /* 0x000fea0003800000 */
.L_x_37:
[----:B------:R-:W-:-:S04]  /*15f0*/  LOP3.LUT R0, R3, 0x80000000, R4, 0x48, !PT ;  /* 0x8000000003007812 */ /* 0x000fc800078e4804 */
[----:B------:R-:W-:Y:S01]  /*1600*/  LOP3.LUT R0, R0, 0x7f800000, RZ, 0xfc, !PT ;  /* 0x7f80000000007812 */ /* 0x000fe200078efcff */
[----:B------:R-:W-:Y:S06]  /*1610*/  BRA `(.L_x_42) ;  /* 0x0000000000147947 */ /* 0x000fec0003800000 */
.L_x_36:
[----:B------:R-:W-:Y:S01]  /*1620*/  LOP3.LUT R0, R3, 0x80000000, R4, 0x48, !PT ;  /* 0x8000000003007812 */ /* 0x000fe200078e4804 */
[----:B------:R-:W-:Y:S06]  /*1630*/  BRA `(.L_x_42) ;  /* 0x00000000000c7947 */ /* 0x000fec0003800000 */
.L_x_35:
[----:B------:R-:W0:Y:S01]  /*1640*/  MUFU.RSQ R0, -QNAN ;  /* 0xffc0000000007908 */ /* 0x000e220000001400 */
[----:B------:R-:W-:Y:S05]  /*1650*/  BRA `(.L_x_42) ;  /* 0x0000000000047947 */ /* 0x000fea0003800000 */
.L_x_34:
[----:B------:R-:W-:-:S07]  /*1660*/  FADD.FTZ R0, R4, R3 ;  /* 0x0000000304007221 */ /* 0x000fce0000010000 */
.L_x_42:
[----:B------:R-:W-:Y:S05]  /*1670*/  BSYNC.RECONVERGENT B1 ;  /* 0x0000000000017941 */ /* 0x000fea0003800200 */
.L_x_32:
[----:B------:R-:W-:-:S04]  /*1680*/  IMAD.MOV.U32 R9, RZ, RZ, 0x0 ;  /* 0x00000000ff097424 */ /* 0x000fc800078e00ff */
[----:B0-----:R-:W-:Y:S05]  /*1690*/  RET.REL.NODEC R8 `(outlier_filtering) ;  /* 0xffffffe808587950 */ /* 0x001fea0003c3ffff */
.L_x_43:
        /* <DEDUP_REMOVED lines=14> */
.L_x_72:


//--------------------- .text.bilateral_filtering --------------------------
	.section	.text.bilateral_filtering,"ax",@progbits
	.align	128
        .global         bilateral_filtering
        .type           bilateral_filtering,@function
        .size           bilateral_filtering,(.L_x_74 - bilateral_filtering)
        .other          bilateral_filtering,@"STO_CUDA_ENTRY STV_DEFAULT"
bilateral_filtering:
.text.bilateral_filtering:
[----:B------:R-:W-:Y:S01]  /*0000*/  LDC R1, c[0x0][0x37c] ;  /* 0x0000df00ff017b82 */ /* 0x000fe20000000800 */
[----:B------:R-:W0:Y:S07]  /*0010*/  S2R R10, SR_TID.Y ;  /* 0x00000000000a7919 */ /* 0x000e2e0000002200 */
[----:B------:R-:W1:Y:S01]  /*0020*/  LDC R0, c[0x0][0x360] ;  /* 0x0000d800ff007b82 */ /* 0x000e620000000800 */
[----:B------:R-:W2:Y:S01]  /*0030*/  LDCU.64 UR6, c[0x0][0x388] ;  /* 0x00007100ff0677ac */ /* 0x000ea20008000a00 */
[----:B------:R-:W1:Y:S06]  /*0040*/  S2R R11, SR_TID.X ;  /* 0x00000000000b7919 */ /* 0x000e6c0000002100 */
[----:B------:R-:W0:Y:S08]  /*0050*/  S2UR UR5, SR_CTAID.Y ;  /* 0x00000000000579c3 */ /* 0x000e300000002600 */
[----:B------:R-:W0:Y:S08]  /*0060*/  LDC R3, c[0x0][0x364] ;  /* 0x0000d900ff037b82 */ /* 0x000e300000000800 */
[----:B------:R-:W1:Y:S01]  /*0070*/  S2UR UR4, SR_CTAID.X ;  /* 0x00000000000479c3 */ /* 0x000e620000002500 */
[----:B0-----:R-:W-:-:S05]  /*0080*/  IMAD R10, R3, UR5, R10 ;  /* 0x00000005030a7c24 */ /* 0x001fca000f8e020a */
[----:B--2---:R-:W-:Y:S01]  /*0090*/  ISETP.GE.AND P0, PT, R10, UR7, PT ;  /* 0x000000070a007c0c */ /* 0x004fe2000bf06270 */
[----:B-1----:R-:W-:-:S05]  /*00a0*/  IMAD R11, R0, UR4, R11 ;  /* 0x00000004000b7c24 */ /* 0x002fca000f8e020b */
[----:B------:R-:W-:-:S13]  /*00b0*/  ISETP.GE.OR P0, PT, R11, UR6, P0 ;  /* 0x000000060b007c0c */ /* 0x000fda0008706670 */
[----:B------:R-:W-:Y:S05]  /*00c0*/  @P0 EXIT ;  /* 0x000000000000094d */ /* 0x000fea0003800000 */
[----:B------:R-:W0:Y:S01]  /*00d0*/  LDC R2, c[0x0][0x390] ;  /* 0x0000e400ff027b82 */ /* 0x000e220000000800 */
[----:B------:R-:W1:Y:S01]  /*00e0*/  LDCU.64 UR4, c[0x0][0x358] ;  /* 0x00006b00ff0477ac */ /* 0x000e620008000a00 */
[----:B------:R-:W-:Y:S01]  /*00f0*/  CS2R R12, SRZ ;  /* 0x00000000000c7805 */ /* 0x000fe2000001ff00 */
[C---:B0-----:R-:W-:Y:S01]  /*0100*/  FMUL R23, R2.reuse, -3 ;  /* 0xc040000002177820 */ /* 0x041fe20000400000 */
[----:B------:R-:W-:-:S05]  /*0110*/  FMUL R22, R2, 3 ;  /* 0x4040000002167820 */ /* 0x000fca0000400000 */
[----:B------:R-:W0:Y:S02]  /*0120*/  F2I.TRUNC.NTZ R23, R23 ;  /* 0x0000001700177305 */ /* 0x000e24000020f100 */
[----:B0-----:R-:W-:-:S04]  /*0130*/  I2FP.F32.S32 R3, R23 ;  /* 0x0000001700037245 */ /* 0x001fc80000201400 */
[----:B------:R-:W-:-:S13]  /*0140*/  FSETP.GE.AND P0, PT, R22, R3, PT ;  /* 0x000000031600720b */ /* 0x000fda0003f06000 */
[----:B-1----:R-:W-:Y:S05]  /*0150*/  @!P0 BRA `(.L_x_44) ;  /* 0x00000008002c8947 */ /* 0x002fea0003800000 */
[----:B------:R-:W-:-:S06]  /*0160*/  FMUL R2, R2, 2.5066282749176025391 ;  /* 0x40206c9902027820 */ /* 0x000fcc0000400000 */
[----:B------:R-:W0:Y:S08]  /*0170*/  F2F.F64.F32 R2, R2 ;  /* 0x0000000200027310 */ /* 0x000e300000201800 */
[----:B0-----:R-:W0:Y:S01]  /*0180*/  MUFU.RCP64H R5, R3 ;  /* 0x0000000300057308 */ /* 0x001e220000001800 */
[----:B------:R-:W-:-:S05]  /*0190*/  VIADD R4, R3, 0x300402 ;  /* 0x0030040203047836 */ /* 0x000fca0000000000 */
[----:B------:R-:W-:Y:S01]  /*01a0*/  FSETP.GEU.AND P0, PT, |R4|, 5.8789094863358348022e-39, PT ;  /* 0x004004020400780b */ /* 0x000fe20003f0e200 */
[----:B0-----:R-:W-:-:S08]  /*01b0*/  DFMA R6, -R2, R4, 1 ;  /* 0x3ff000000206742b */ /* 0x001fd00000000104 */
[----:B------:R-:W-:-:S08]  /*01c0*/  DFMA R6, R6, R6, R6 ;  /* 0x000000060606722b */ /* 0x000fd00000000006 */
[----:B------:R-:W-:-:S08]  /*01d0*/  DFMA R6, R4, R6, R4 ;  /* 0x000000060406722b */ /* 0x000fd00000000004 */
[----:B------:R-:W-:-:S08]  /*01e0*/  DFMA R8, -R2, R6, 1 ;  /* 0x3ff000000208742b */ /* 0x000fd00000000106 */
[----:B------:R-:W-:Y:S01]  /*01f0*/  DFMA R8, R6, R8, R6 ;  /* 0x000000080608722b */ /* 0x000fe20000000006 */
[----:B------:R-:W-:Y:S10]  /*0200*/  @P0 BRA `(.L_x_45) ;  /* 0x0000000000180947 */ /* 0x000ff40003800000 */
[----:B------:R-:W-:-:S05]  /*0210*/  LOP3.LUT R0, R3, 0x7fffffff, RZ, 0xc0, !PT ;  /* 0x7fffffff03007812 */ /* 0x000fca00078ec0ff */
[----:B------:R-:W-:Y:S01]  /*0220*/  VIADD R12, R0, 0xfff00000 ;  /* 0xfff00000000c7836 */ /* 0x000fe20000000000 */
[----:B------:R-:W-:-:S07]  /*0230*/  MOV R0, 0x250 ;  /* 0x0000025000007802 */ /* 0x000fce0000000f00 */
[----:B------:R-:W-:Y:S05]  /*0240*/  CALL.REL.NOINC `($__internal_1_$__cuda_sm20_dblrcp_rn_slowpath_v3) ;  /* 0x0000000800447944 */ /* 0x000fea0003c00000 */
[----:B------:R-:W-:Y:S01]  /*0250*/  MOV R8, R6 ;  /* 0x0000000600087202 */ /* 0x000fe20000000f00 */
[----:B------:R-:W-:-:S07]  /*0260*/  IMAD.MOV.U32 R9, RZ, RZ, R7 ;  /* 0x000000ffff097224 */ /* 0x000fce00078e0007 */
.L_x_45:
[----:B------:R-:W0:Y:S01]  /*0270*/  LDC R2, c[0x0][0x394] ;  /* 0x0000e500ff027b82 */ /* 0x000e220000000800 */
[----:B------:R-:W1:Y:S07]  /*0280*/  LDCU UR6, c[0x0][0x388] ;  /* 0x00007100ff0677ac */ /* 0x000e6e0008000800 */
[----:B------:R-:W2:Y:S01]  /*0290*/  LDC.64 R14, c[0x0][0x380] ;  /* 0x0000e000ff0e7b82 */ /* 0x000ea20000000a00 */
[----:B0-----:R-:W-:-:S06]  /*02a0*/  FMUL R2, R2, 2.5066282749176025391 ;  /* 0x40206c9902027820 */ /* 0x001fcc0000400000 */
[----:B------:R-:W0:Y:S08]  /*02b0*/  F2F.F64.F32 R2, R2 ;  /* 0x0000000200027310 */ /* 0x000e300000201800 */
[----:B0-----:R-:W0:Y:S01]  /*02c0*/  MUFU.RCP64H R5, R3 ;  /* 0x0000000300057308 */ /* 0x001e220000001800 */
[----:B------:R-:W-:-:S05]  /*02d0*/  VIADD R4, R3, 0x300402 ;  /* 0x0030040203047836 */ /* 0x000fca0000000000 */
[----:B------:R-:W-:Y:S01]  /*02e0*/  FSETP.GEU.AND P0, PT, |R4|, 5.8789094863358348022e-39, PT ;  /* 0x004004020400780b */ /* 0x000fe20003f0e200 */
[----:B0-----:R-:W-:-:S08]  /*02f0*/  DFMA R6, -R2, R4, 1 ;  /* 0x3ff000000206742b */ /* 0x001fd00000000104 */
[----:B------:R-:W-:-:S08]  /*0300*/  DFMA R6, R6, R6, R6 ;  /* 0x000000060606722b */ /* 0x000fd00000000006 */
[----:B------:R-:W-:Y:S01]  /*0310*/  DFMA R6, R4, R6, R4 ;  /* 0x000000060406722b */ /* 0x000fe20000000004 */
[----:B-1----:R-:W-:-:S04]  /*0320*/  IMAD R5, R10, UR6, R11 ;  /* 0x000000060a057c24 */ /* 0x002fc8000f8e020b */
[----:B--2---:R-:W-:-:S03]  /*0330*/  IMAD.WIDE R4, R5, 0x4, R14 ;  /* 0x0000000405047825 */ /* 0x004fc600078e020e */
[----:B------:R-:W-:-:S08]  /*0340*/  DFMA R12, -R2, R6, 1 ;  /* 0x3ff00000020c742b */ /* 0x000fd00000000106 */
[----:B------:R-:W-:Y:S01]  /*0350*/  DFMA R6, R6, R12, R6 ;  /* 0x0000000c0606722b */ /* 0x000fe20000000006 */
[----:B------:R-:W-:Y:S10]  /*0360*/  @P0 BRA `(.L_x_46) ;  /* 0x0000000000100947 */ /* 0x000ff40003800000 */
[----:B------:R-:W-:-:S04]  /*0370*/  LOP3.LUT R0, R3, 0x7fffffff, RZ, 0xc0, !PT ;  /* 0x7fffffff03007812 */ /* 0x000fc800078ec0ff */
[----:B------:R-:W-:Y:S02]  /*0380*/  IADD3 R12, PT, PT, R0, -0x100000, RZ ;  /* 0xfff00000000c7810 */ /* 0x000fe40007ffe0ff */
[----:B------:R-:W-:-:S07]  /*0390*/  MOV R0, 0x3b0 ;  /* 0x000003b000007802 */ /* 0x000fce0000000f00 */
[----:B------:R-:W-:Y:S05]  /*03a0*/  CALL.REL.NOINC `($__internal_1_$__cuda_sm20_dblrcp_rn_slowpath_v3) ;  /* 0x0000000400ec7944 */ /* 0x000fea0003c00000 */
.L_x_46:
[----:B------:R-:W0:Y:S01]  /*03b0*/  LDC.64 R2, c[0x0][0x390] ;  /* 0x0000e400ff027b82 */ /* 0x000e220000000a00 */
[----:B------:R-:W-:Y:S02]  /*03c0*/  I2FP.F32.U32 R20, R10 ;  /* 0x0000000a00147245 */ /* 0x000fe40000201000 */
[----:B------:R-:W-:Y:S02]  /*03d0*/  CS2R R12, SRZ ;  /* 0x00000000000c7805 */ /* 0x000fe4000001ff00 */
[----:B------:R-:W-:Y:S01]  /*03e0*/  I2FP.F32.S32 R17, R11 ;  /* 0x0000000b00117245 */ /* 0x000fe20000201400 */
[----:B------:R-:W-:Y:S02]  /*03f0*/  IMAD.MOV.U32 R18, RZ, RZ, R23 ;  /* 0x000000ffff127224 */ /* 0x000fe400078e0017 */
[----:B0-----:R-:W-:Y:S01]  /*0400*/  FADD R0, R3, R3 ;  /* 0x0000000303007221 */ /* 0x001fe20000000000 */
[----:B------:R-:W-:-:S03]  /*0410*/  FADD R19, R2, R2 ;  /* 0x0000000202137221 */ /* 0x000fc60000000000 */
[----:B------:R-:W-:Y:S01]  /*0420*/  FMUL R21, R0, R3 ;  /* 0x0000000300157220 */ /* 0x000fe20000400000 */
[----:B------:R-:W-:-:S07]  /*0430*/  FMUL R19, R19, R2 ;  /* 0x0000000213137220 */ /* 0x000fce0000400000 */
.L_x_54:
[----:B------:R-:W0:Y:S01]  /*0440*/  LDCU UR6, c[0x0][0x388] ;  /* 0x00007100ff0677ac */ /* 0x000e220008000800 */
[----:B------:R-:W-:Y:S01]  /*0450*/  IMAD.IADD R16, R11, 0x1, R18 ;  /* 0x000000010b107824 */ /* 0x000fe200078e0212 */
[----:B------:R-:W-:Y:S01]  /*0460*/  MOV R15, R23 ;  /* 0x00000017000f7202 */ /* 0x000fe20000000f00 */
[----:B------:R-:W1:Y:S03]  /*0470*/  LDCU UR8, c[0x0][0x388] ;  /* 0x00007100ff0877ac */ /* 0x000e660008000800 */
[----:B------:R-:W-:Y:S01]  /*0480*/  I2FP.F32.S32 R0, R16 ;  /* 0x0000001000007245 */ /* 0x000fe20000201400 */
[----:B------:R-:W2:Y:S04]  /*0490*/  LDCU UR7, c[0x0][0x38c] ;  /* 0x00007180ff0777ac */ /* 0x000ea80008000800 */
[----:B------:R-:W-:-:S04]  /*04a0*/  FADD R0, R17, -R0 ;  /* 0x8000000011007221 */ /* 0x000fc80000000000 */
[----:B------:R-:W-:Y:S01]  /*04b0*/  FMUL R14, R0, R0 ;  /* 0x00000000000e7220 */ /* 0x000fe20000400000 */
[----:B0-----:R-:W-:-:S04]  /*04c0*/  ISETP.GE.AND P0, PT, R16, UR6, PT ;  /* 0x0000000610007c0c */ /* 0x001fc8000bf06270 */
[----:B-1----:R-:W-:-:S13]  /*04d0*/  ISETP.LT.OR P0, PT, R16, RZ, P0 ;  /* 0x000000ff1000720c */ /* 0x002fda0000701670 */
.L_x_53:
[----:B------:R-:W-:Y:S01]  /*04e0*/  IMAD.IADD R25, R10, 0x1, R15 ;  /* 0x000000010a197824 */ /* 0x000fe200078e020f */
[----:B------:R-:W-:Y:S04]  /*04f0*/  BSSY.RECONVERGENT B0, `(.L_x_47) ;  /* 0x0000049000007945 */ /* 0x000fe80003800200 */
[----:B--2---:R-:W-:-:S04]  /*0500*/  ISETP.GE.AND P1, PT, R25, UR7, PT ;  /* 0x0000000719007c0c */ /* 0x004fc8000bf26270 */
[----:B------:R-:W-:-:S04]  /*0510*/  ISETP.LT.OR P1, PT, R25, RZ, P1 ;  /* 0x000000ff1900720c */ /* 0x000fc80000f21670 */
[----:B------:R-:W-:-:S13]  /*0520*/  PLOP3.LUT P1, PT, P0, P1, PT, 0xf8, 0x8f ;  /* 0x00000000008f781c */ /* 0x000fda0000723f70 */
[----:B------:R-:W-:Y:S05]  /*0530*/  @P1 BRA `(.L_x_48) ;  /* 0x0000000400101947 */ /* 0x000fea0003800000 */
[----:B------:R-:W0:Y:S01]  /*0540*/  MUFU.RCP R2, R19 ;  /* 0x0000001300027308 */ /* 0x000e220000001000 */
[----:B------:R-:W-:Y:S01]  /*0550*/  I2FP.F32.U32 R3, R25 ;  /* 0x0000001900037245 */ /* 0x000fe20000201000 */
[----:B------:R-:W-:Y:S04]  /*0560*/  BSSY.RECONVERGENT B1, `(.L_x_49) ;  /* 0x000000f000017945 */ /* 0x000fe80003800200 */
[----:B------:R-:W-:-:S04]  /*0570*/  FADD R3, R20, -R3 ;  /* 0x8000000314037221 */ /* 0x000fc80000000000 */
[----:B------:R-:W-:-:S04]  /*0580*/  FFMA R0, R3, R3, R14 ;  /* 0x0000000303007223 */ /* 0x000fc8000000000e */
[----:B------:R-:W1:Y:S01]  /*0590*/  FCHK P1, -R0, R19 ;  /* 0x0000001300007302 */ /* 0x000e620000020100 */
[----:B0-----:R-:W-:-:S04]  /*05a0*/  FFMA R27, R2, -R19, 1 ;  /* 0x3f800000021b7423 */ /* 0x001fc80000000813 */
[----:B------:R-:W-:-:S04]  /*05b0*/  FFMA R27, R2, R27, R2 ;  /* 0x0000001b021b7223 */ /* 0x000fc80000000002 */
[----:B------:R-:W-:-:S04]  /*05c0*/  FFMA R2, -R0, R27, RZ ;  /* 0x0000001b00027223 */ /* 0x000fc800000001ff */
[----:B------:R-:W-:-:S04]  /*05d0*/  FFMA R3, R2, -R19, -R0 ;  /* 0x8000001302037223 */ /* 0x000fc80000000800 */
[----:B------:R-:W-:Y:S01]  /*05e0*/  FFMA R27, R27, R3, R2 ;  /* 0x000000031b1b7223 */ /* 0x000fe20000000002 */
[----:B-1----:R-:W-:Y:S06]  /*05f0*/  @!P1 BRA `(.L_x_50) ;  /* 0x0000000000149947 */ /* 0x002fec0003800000 */
[----:B------:R-:W-:Y:S01]  /*0600*/  FADD R0, -R0, -RZ ;  /* 0x800000ff00007221 */ /* 0x000fe20000000100 */
[----:B------:R-:W-:Y:S01]  /*0610*/  IMAD.MOV.U32 R3, RZ, RZ, R19 ;  /* 0x000000ffff037224 */ /* 0x000fe200078e0013 */
[----:B------:R-:W-:-:S07]  /*0620*/  MOV R2, 0x640 ;  /* 0x0000064000027802 */ /* 0x000fce0000000f00 */
[----:B------:R-:W-:Y:S05]  /*0630*/  CALL.REL.NOINC `($__internal_2_$__cuda_sm3x_div_rn_noftz_f32_slowpath) ;  /* 0x0000000400e07944 */ /* 0x000fea0003c00000 */
[----:B------:R-:W-:-:S07]  /*0640*/  MOV R27, R0 ;  /* 0x00000000001b7202 */ /* 0x000fce0000000f00 */
.L_x_50:
[----:B------:R-:W-:Y:S05]  /*0650*/  BSYNC.RECONVERGENT B1 ;  /* 0x0000000000017941 */ /* 0x000fea0003800200 */
.L_x_49:
[----:B------:R-:W0:Y:S01]  /*0660*/  LDC.64 R2, c[0x0][0x380] ;  /* 0x0000e000ff027b82 */ /* 0x000e220000000a00 */
[----:B------:R-:W-:-:S04]  /*0670*/  IMAD R25, R25, UR8, R16 ;  /* 0x0000000819197c24 */ /* 0x000fc8000f8e0210 */
[----:B0-----:R-:W-:Y:S02]  /*0680*/  IMAD.WIDE R2, R25, 0x4, R2 ;  /* 0x0000000419027825 */ /* 0x001fe400078e0202 */
[----:B------:R-:W2:Y:S04]  /*0690*/  LDG.E R25, desc[UR4][R4.64] ;  /* 0x0000000404197981 */ /* 0x000ea8000c1e1900 */
[----:B------:R0:W2:Y:S01]  /*06a0*/  LDG.E R24, desc[UR4][R2.64] ;  /* 0x0000000402187981 */ /* 0x0000a2000c1e1900 */
[----:B------:R-:W-:Y:S01]  /*06b0*/  IMAD.MOV.U32 R0, RZ, RZ, 0x3bbb989d ;  /* 0x3bbb989dff007424 */ /* 0x000fe200078e00ff */
[----:B------:R-:W-:Y:S01]  /*06c0*/  MUFU.RCP R28, R21 ;  /* 0x00000015001c7308 */ /* 0x000fe20000001000 */
[----:B------:R-:W-:Y:S01]  /*06d0*/  IMAD.MOV.U32 R29, RZ, RZ, 0x437c0000 ;  /* 0x437c0000ff1d7424 */ /* 0x000fe200078e00ff */
[----:B------:R-:W-:Y:S01]  /*06e0*/  BSSY.RECONVERGENT B1, `(.L_x_51) ;  /* 0x0000019000017945 */ /* 0x000fe20003800200 */
[----:B------:R-:W-:-:S04]  /*06f0*/  FFMA.SAT R0, R27, R0, 0.5 ;  /* 0x3f0000001b007423 */ /* 0x000fc80000002000 */
[----:B------:R-:W-:-:S04]  /*0700*/  FFMA.RM R0, R0, R29, 12582913 ;  /* 0x4b40000100007423 */ /* 0x000fc8000000401d */
[C---:B------:R-:W-:Y:S01]  /*0710*/  FADD R26, R0.reuse, -12583039 ;  /* 0xcb40007f001a7421 */ /* 0x040fe20000000000 */
[----:B------:R-:W-:-:S03]  /*0720*/  SHF.L.U32 R0, R0, 0x17, RZ ;  /* 0x0000001700007819 */ /* 0x000fc600000006ff */
[----:B------:R-:W-:-:S04]  /*0730*/  FFMA R26, R27, 1.4426950216293334961, -R26 ;  /* 0x3fb8aa3b1b1a7823 */ /* 0x000fc8000000081a */
[----:B------:R-:W-:-:S04]  /*0740*/  FFMA R26, R27, 1.925963033500011079e-08, R26 ;  /* 0x32a570601b1a7823 */ /* 0x000fc8000000001a */
[----:B------:R-:W1:Y:S02]  /*0750*/  MUFU.EX2 R27, R26 ;  /* 0x0000001a001b7308 */ /* 0x000e640000000800 */
[----:B-1----:R-:W-:-:S06]  /*0760*/  FMUL R27, R0, R27 ;  /* 0x0000001b001b7220 */ /* 0x002fcc0000400000 */
[----:B0-----:R-:W0:Y:S02]  /*0770*/  F2F.F64.F32 R2, R27 ;  /* 0x0000001b00027310 */ /* 0x001e240000201800 */
[----:B0-----:R-:W-:Y:S01]  /*0780*/  DMUL R2, R2, R8 ;  /* 0x0000000802027228 */ /* 0x001fe20000000000 */
[----:B--2---:R-:W-:-:S04]  /*0790*/  FADD R25, R25, -R24 ;  /* 0x8000001819197221 */ /* 0x004fc80000000000 */
[----:B------:R-:W-:Y:S01]  /*07a0*/  FMUL R0, R25, -R25 ;  /* 0x8000001919007220 */ /* 0x000fe20000400000 */
[----:B------:R-:W-:-:S03]  /*07b0*/  FFMA R25, -R21, R28, 1 ;  /* 0x3f80000015197423 */ /* 0x000fc6000000011c */
[----:B------:R-:W0:Y:S01]  /*07c0*/  FCHK P1, R0, R21 ;  /* 0x0000001500007302 */ /* 0x000e220000020000 */
[----:B------:R-:W-:-:S04]  /*07d0*/  FFMA R29, R28, R25, R28 ;  /* 0x000000191c1d7223 */ /* 0x000fc8000000001c */
[----:B------:R-:W-:-:S03]  /*07e0*/  FFMA R26, R0, R29, RZ ;  /* 0x0000001d001a7223 */ /* 0x000fc600000000ff */
[----:B------:R1:W2:Y:S01]  /*07f0*/  F2F.F32.F64 R25, R2 ;  /* 0x0000000200197310 */ /* 0x0002a20000301000 */
[----:B------:R-:W-:-:S04]  /*0800*/  FFMA R28, -R21, R26, R0 ;  /* 0x0000001a151c7223 */ /* 0x000fc80000000100 */
[----:B------:R-:W-:Y:S01]  /*0810*/  FFMA R26, R29, R28, R26 ;  /* 0x0000001c1d1a7223 */ /* 0x000fe2000000001a */
[----:B0-----:R-:W-:Y:S06]  /*0820*/  @!P1 BRA `(.L_x_52) ;  /* 0x0000000000109947 */ /* 0x001fec0003800000 */
[----:B-1----:R-:W-:Y:S01]  /*0830*/  IMAD.MOV.U32 R3, RZ, RZ, R21 ;  /* 0x000000ffff037224 */ /* 0x002fe200078e0015 */
[----:B------:R-:W-:-:S07]  /*0840*/  MOV R2, 0x860 ;  /* 0x0000086000027802 */ /* 0x000fce0000000f00 */
[----:B--2---:R-:W-:Y:S05]  /*0850*/  CALL.REL.NOINC `($__internal_2_$__cuda_sm3x_div_rn_noftz_f32_slowpath) ;  /* 0x0000000400587944 */ /* 0x004fea0003c00000 */
[----:B------:R-:W-:-:S07]  /*0860*/  IMAD.MOV.U32 R26, RZ, RZ, R0 ;  /* 0x000000ffff1a7224 */ /* 0x000fce00078e0000 */
.L_x_52:
[----:B------:R-:W-:Y:S05]  /*0870*/  BSYNC.RECONVERGENT B1 ;  /* 0x0000000000017941 */ /* 0x000fea0003800200 */
.L_x_51:
[----:B-1----:R-:W-:Y:S01]  /*0880*/  MOV R3, 0x3bbb989d ;  /* 0x3bbb989d00037802 */ /* 0x002fe20000000f00 */
[----:B------:R-:W-:-:S04]  /*0890*/  IMAD.MOV.U32 R27, RZ, RZ, 0x437c0000 ;  /* 0x437c0000ff1b7424 */ /* 0x000fc800078e00ff */
[----:B------:R-:W-:-:S04]  /*08a0*/  FFMA.SAT R0, R26, R3, 0.5 ;  /* 0x3f0000001a007423 */ /* 0x000fc80000002003 */
[----:B------:R-:W-:-:S04]  /*08b0*/  FFMA.RM R0, R0, R27, 12582913 ;  /* 0x4b40000100007423 */ /* 0x000fc8000000401b */
[C---:B------:R-:W-:Y:S01]  /*08c0*/  FADD R3, R0.reuse, -12583039 ;  /* 0xcb40007f00037421 */ /* 0x040fe20000000000 */
[----:B------:R-:W-:-:S03]  /*08d0*/  IMAD.SHL.U32 R0, R0, 0x800000, RZ ;  /* 0x0080000000007824 */ /* 0x000fc600078e00ff */
[----:B------:R-:W-:-:S04]  /*08e0*/  FFMA R3, R26, 1.4426950216293334961, -R3 ;  /* 0x3fb8aa3b1a037823 */ /* 0x000fc80000000803 */
[----:B------:R-:W-:-:S04]  /*08f0*/  FFMA R26, R26, 1.925963033500011079e-08, R3 ;  /* 0x32a570601a1a7823 */ /* 0x000fc80000000003 */
[----:B------:R-:W0:Y:S02]  /*0900*/  MUFU.EX2 R3, R26 ;  /* 0x0000001a00037308 */ /* 0x000e240000000800 */
[----:B0-----:R-:W-:-:S06]  /*0910*/  FMUL R0, R0, R3 ;  /* 0x0000000300007220 */ /* 0x001fcc0000400000 */
[----:B------:R-:W0:Y:S02]  /*0920*/  F2F.F64.F32 R2, R0 ;  /* 0x0000000000027310 */ /* 0x000e240000201800 */
[----:B0-----:R-:W-:-:S10]  /*0930*/  DMUL R2, R2, R6 ;  /* 0x0000000602027228 */ /* 0x001fd40000000000 */
[----:B------:R-:W2:Y:S02]  /*0940*/  F2F.F32.F64 R2, R2 ;  /* 0x0000000200027310 */ /* 0x000ea40000301000 */
[----:B--2---:R-:W-:-:S04]  /*0950*/  FMUL R25, R25, R2 ;  /* 0x0000000219197220 */ /* 0x004fc80000400000 */
[----:B------:R-:W-:Y:S01]  /*0960*/  FFMA R13, R24, R25, R13 ;  /* 0x00000019180d7223 */ /* 0x000fe2000000000d */
[----:B------:R-:W-:-:S07]  /*0970*/  FADD R12, R12, R25 ;  /* 0x000000190c0c7221 */ /* 0x000fce0000000000 */
.L_x_48:
[----:B------:R-:W-:Y:S05]  /*0980*/  BSYNC.RECONVERGENT B0 ;  /* 0x0000000000007941 */ /* 0x000fea0003800200 */
.L_x_47:
[----:B------:R-:W-:-:S04]  /*0990*/  IADD3 R15, PT, PT, R15, 0x1, RZ ;  /* 0x000000010f0f7810 */ /* 0x000fc80007ffe0ff */
[----:B------:R-:W-:-:S04]  /*09a0*/  I2FP.F32.S32 R3, R15 ;  /* 0x0000000f00037245 */ /* 0x000fc80000201400 */
[----:B------:R-:W-:-:S13]  /*09b0*/  FSETP.GE.AND P1, PT, R22, R3, PT ;  /* 0x000000031600720b */ /* 0x000fda0003f26000 */
[----:B------:R-:W-:Y:S05]  /*09c0*/  @P1 BRA `(.L_x_53) ;  /* 0xfffffff800c41947 */ /* 0x000fea000383ffff */
[----:B------:R-:W-:-:S05]  /*09d0*/  VIADD R18, R18, 0x1 ;  /* 0x0000000112127836 */ /* 0x000fca0000000000 */
[----:B------:R-:W-:-:S04]  /*09e0*/  I2FP.F32.S32 R3, R18 ;  /* 0x0000001200037245 */ /* 0x000fc80000201400 */
[----:B------:R-:W-:-:S13]  /*09f0*/  FSETP.GE.AND P0, PT, R22, R3, PT ;  /* 0x000000031600720b */ /* 0x000fda0003f06000 */
[----:B------:R-:W-:Y:S05]  /*0a00*/  @P0 BRA `(.L_x_54) ;  /* 0xfffffff8008c0947 */ /* 0x000fea000383ffff */
.L_x_44:
        /* <DEDUP_REMOVED lines=10> */
[----:B------:R-:W-:Y:S02]  /*0ab0*/  MOV R3, R12 ;  /* 0x0000000c00037202 */ /* 0x000fe40000000f00 */
[----:B------:R-:W-:-:S07]  /*0ac0*/  MOV R2, 0xae0 ;  /* 0x00000ae000027802 */ /* 0x000fce0000000f00 */
[----:B------:R-:W-:Y:S05]  /*0ad0*/  CALL.REL.NOINC `($__internal_2_$__cuda_sm3x_div_rn_noftz_f32_slowpath) ;  /* 0x0000000000b87944 */ /* 0x000fea0003c00000 */
[----:B------:R-:W-:-:S07]  /*0ae0*/  IMAD.MOV.U32 R5, RZ, RZ, R0 ;  /* 0x000000ffff057224 */ /* 0x000fce00078e0000 */
.L_x_56:
[----:B------:R-:W-:Y:S05]  /*0af0*/  BSYNC.RECONVERGENT B0 ;  /* 0x0000000000007941 */ /* 0x000fea0003800200 */
.L_x_55:
[----:B------:R-:W0:Y:S01]  /*0b00*/  LDC.64 R2, c[0x0][0x398] ;  /* 0x0000e600ff027b82 */ /* 0x000e220000000a00 */
[----:B------:R-:W1:Y:S02]  /*0b10*/  LDCU UR6, c[0x0][0x388] ;  /* 0x00007100ff0677ac */ /* 0x000e640008000800 */
[----:B-1----:R-:W-:-:S04]  /*0b20*/  IMAD R11, R10, UR6, R11 ;  /* 0x000000060a0b7c24 */ /* 0x002fc8000f8e020b */
[----:B0-----:R-:W-:-:S05]  /*0b30*/  IMAD.WIDE R2, R11, 0x4, R2 ;  /* 0x000000040b027825 */ /* 0x001fca00078e0202 */
[----:B------:R-:W-:Y:S01]  /*0b40*/  STG.E desc[UR4][R2.64], R5 ;  /* 0x0000000502007986 */ /* 0x000fe2000c101904 */
[----:B------:R-:W-:Y:S05]  /*0b50*/  EXIT ;  /* 0x000000000000794d */ /* 0x000fea0003800000 */
        .weak           $__internal_1_$__cuda_sm20_dblrcp_rn_slowpath_v3
        .type           $__internal_1_$__cuda_sm20_dblrcp_rn_slowpath_v3,@function
        .size           $__internal_1_$__cuda_sm20_dblrcp_rn_slowpath_v3,($__internal_2_$__cuda_sm3x_div_rn_noftz_f32_slowpath - $__internal_1_$__cuda_sm20_dblrcp_rn_slowpath_v3)
$__internal_1_$__cuda_sm20_dblrcp_rn_slowpath_v3:
[----:B------:R-:W-:-:S14]  /*0b60*/  DSETP.GTU.AND P0, PT, |R2|, +INF , PT ;  /* 0x7ff000000200742a */ /* 0x000fdc0003f0c200 */
[----:B------:R-:W-:Y:S05]  /*0b70*/  @P0 BRA `(.L_x_57) ;  /* 0x00000000007c0947 */ /* 0x000fea0003800000 */
[----:B------:R-:W-:-:S05]  /*0b80*/  LOP3.LUT R13, R3, 0x7fffffff, RZ, 0xc0, !PT ;  /* 0x7fffffff030d7812 */ /* 0x000fca00078ec0ff */
[----:B------:R-:W-:-:S05]  /*0b90*/  VIADD R6, R13, 0xffffffff ;  /* 0xffffffff0d067836 */ /* 0x000fca0000000000 */
[----:B------:R-:W-:-:S13]  /*0ba0*/  ISETP.GE.U32.AND P0, PT, R6, 0x7fefffff, PT ;  /* 0x7fefffff0600780c */ /* 0x000fda0003f06070 */
[----:B------:R-:W-:Y:S02]  /*0bb0*/  @P0 LOP3.LUT R7, R3, 0x7ff00000, RZ, 0x3c, !PT ;  /* 0x7ff0000003070812 */ /* 0x000fe400078e3cff */
[----:B------:R-:W-:Y:S01]  /*0bc0*/  @P0 MOV R6, RZ ;  /* 0x000000ff00060202 */ /* 0x000fe20000000f00 */
[----:B------:R-:W-:Y:S06]  /*0bd0*/  @P0 BRA `(.L_x_58) ;  /* 0x00000000006c0947 */ /* 0x000fec0003800000 */
[----:B------:R-:W-:-:S13]  /*0be0*/  ISETP.GE.U32.AND P0, PT, R13, 0x1000001, PT ;  /* 0x010000010d00780c */ /* 0x000fda0003f06070 */
[----:B------:R-:W-:Y:S05]  /*0bf0*/  @!P0 BRA `(.L_x_59) ;  /* 0x0000000000348947 */ /* 0x000fea0003800000 */
[----:B------:R-:W-:Y:S02]  /*0c00*/  VIADD R7, R3, 0xc0200000 ;  /* 0xc020000003077836 */ /* 0x000fe40000000000 */
[----:B------:R-:W-:Y:S02]  /*0c10*/  IMAD.MOV.U32 R6, RZ, RZ, R2 ;  /* 0x000000ffff067224 */ /* 0x000fe400078e0002 */
[----:B------:R-:W0:Y:S04]  /*0c20*/  MUFU.RCP64H R13, R7 ;  /* 0x00000007000d7308 */ /* 0x000e280000001800 */
[----:B0-----:R-:W-:-:S08]  /*0c30*/  DFMA R14, -R6, R12, 1 ;  /* 0x3ff00000060e742b */ /* 0x001fd0000000010c */
[----:B------:R-:W-:-:S08]  /*0c40*/  DFMA R14, R14, R14, R14 ;  /* 0x0000000e0e0e722b */ /* 0x000fd0000000000e */
[----:B------:R-:W-:-:S08]  /*0c50*/  DFMA R14, R12, R14, R12 ;  /* 0x0000000e0c0e722b */ /* 0x000fd0000000000c */
[----:B------:R-:W-:-:S08]  /*0c60*/  DFMA R12, -R6, R14, 1 ;  /* 0x3ff00000060c742b */ /* 0x000fd0000000010e */
[----:B------:R-:W-:-:S08]  /*0c70*/  DFMA R12, R14, R12, R14 ;  /* 0x0000000c0e0c722b */ /* 0x000fd0000000000e */
[----:B------:R-:W-:-:S08]  /*0c80*/  DMUL R12, R12, 2.2250738585072013831e-308 ;  /* 0x001000000c0c7828 */ /* 0x000fd00000000000 */
[----:B------:R-:W-:-:S08]  /*0c90*/  DFMA R2, -R2, R12, 1 ;  /* 0x3ff000000202742b */ /* 0x000fd0000000010c */
[----:B------:R-:W-:-:S08]  /*0ca0*/  DFMA R2, R2, R2, R2 ;  /* 0x000000020202722b */ /* 0x000fd00000000002 */
[----:B------:R-:W-:Y:S01]  /*0cb0*/  DFMA R6, R12, R2, R12 ;  /* 0x000000020c06722b */ /* 0x000fe2000000000c */
[----:B------:R-:W-:Y:S10]  /*0cc0*/  BRA `(.L_x_58) ;  /* 0x0000000000307947 */ /* 0x000ff40003800000 */
.L_x_59:
[----:B------:R-:W-:Y:S01]  /*0cd0*/  DMUL R2, R2, 8.11296384146066816958e+31 ;  /* 0x4690000002027828 */ /* 0x000fe20000000000 */
[----:B------:R-:W-:-:S05]  /*0ce0*/  MOV R6, R12 ;  /* 0x0000000c00067202 */ /* 0x000fca0000000f00 */
[----:B------:R-:W0:Y:S02]  /*0cf0*/  MUFU.RCP64H R7, R3 ;  /* 0x0000000300077308 */ /* 0x000e240000001800 */
[----:B0-----:R-:W-:-:S08]  /*0d00*/  DFMA R12, -R2, R6, 1 ;  /* 0x3ff00000020c742b */ /* 0x001fd00000000106 */
[----:B------:R-:W-:-:S08]  /*0d10*/  DFMA R12, R12, R12, R12 ;  /* 0x0000000c0c0c722b */ /* 0x000fd0000000000c */
[----:B------:R-:W-:-:S08]  /*0d20*/  DFMA R12, R6, R12, R6 ;  /* 0x0000000c060c722b */ /* 0x000fd00000000006 */
[----:B------:R-:W-:-:S08]  /*0d30*/  DFMA R6, -R2, R12, 1 ;  /* 0x3ff000000206742b */ /* 0x000fd0000000010c */
[----:B------:R-:W-:-:S08]  /*0d40*/  DFMA R6, R12, R6, R12 ;  /* 0x000000060c06722b */ /* 0x000fd0000000000c */
[----:B------:R-:W-:Y:S01]  /*0d50*/  DMUL R6, R6, 8.11296384146066816958e+31 ;  /* 0x4690000006067828 */ /* 0x000fe20000000000 */
[----:B------:R-:W-:Y:S10]  /*0d60*/  BRA `(.L_x_58) ;  /* 0x0000000000087947 */ /* 0x000ff40003800000 */
.L_x_57:
[----:B------:R-:W-:Y:S01]  /*0d70*/  LOP3.LUT R7, R3, 0x80000, RZ, 0xfc, !PT ;  /* 0x0008000003077812 */ /* 0x000fe200078efcff */
[----:B------:R-:W-:-:S07]  /*0d80*/  IMAD.MOV.U32 R6, RZ, RZ, R2 ;  /* 0x000000ffff067224 */ /* 0x000fce00078e0002 */
.L_x_58:
[----:B------:R-:W-:Y:S01]  /*0d90*/  IMAD.MOV.U32 R2, RZ, RZ, R0 ;  /* 0x000000ffff027224 */ /* 0x000fe200078e0000 */
[----:B------:R-:W-:-:S04]  /*0da0*/  MOV R3, 0x0 ;  /* 0x0000000000037802 */ /* 0x000fc80000000f00 */
[----:B------:R-:W-:Y:S05]  /*0db0*/  RET.REL.NODEC R2 `(bilateral_filtering) ;  /* 0xfffffff002907950 */ /* 0x000fea0003c3ffff */
        .weak           $__internal_2_$__cuda_sm3x_div_rn_noftz_f32_slowpath
        .type           $__internal_2_$__cuda_sm3x_div_rn_noftz_f32_slowpath,@function
        .size           $__internal_2_$__cuda_sm3x_div_rn_noftz_f32_slowpath,(.L_x_74 - $__internal_2_$__cuda_sm3x_div_rn_noftz_f32_slowpath)
$__internal_2_$__cuda_sm3x_div_rn_noftz_f32_slowpath:
[----:B------:R-:W-:Y:S01]  /*0dc0*/  SHF.R.U32.HI R26, RZ, 0x17, R3 ;  /* 0x00000017ff1a7819 */ /* 0x000fe20000011603 */
[----:B------:R-:W-:Y:S01]  /*0dd0*/  BSSY.RECONVERGENT B2, `(.L_x_60) ;  /* 0x0000062000027945 */ /* 0x000fe20003800200 */
[----:B------:R-:W-:Y:S02]  /*0de0*/  SHF.R.U32.HI R27, RZ, 0x17, R0 ;  /* 0x00000017ff1b7819 */ /* 0x000fe40000011600 */
[----:B------:R-:W-:Y:S02]  /*0df0*/  LOP3.LUT R26, R26, 0xff, RZ, 0xc0, !PT ;  /* 0x000000ff1a1a7812 */ /* 0x000fe400078ec0ff */
[----:B------:R-:W-:-:S03]  /*0e00*/  LOP3.LUT R32, R27, 0xff, RZ, 0xc0, !PT ;  /* 0x000000ff1b207812 */ /* 0x000fc600078ec0ff */
[----:B------:R-:W-:Y:S01]  /*0e10*/  VIADD R29, R26, 0xffffffff ;  /* 0xffffffff1a1d7836 */ /* 0x000fe20000000000 */
[----:B------:R-:W-:-:S04]  /*0e20*/  IADD3 R28, PT, PT, R32, -0x1, RZ ;  /* 0xffffffff201c7810 */ /* 0x000fc80007ffe0ff */
        /* <DEDUP_REMOVED lines=22> */
[----:B------:R-:W-:Y:S01]  /*0f90*/  @P1 MOV R27, RZ ;  /* 0x000000ff001b1202 */ /* 0x000fe20000000f00 */
[----:B------:R-:W-:Y:S02]  /*0fa0*/  @!P1 IMAD.MOV.U32 R27, RZ, RZ, -0x40 ;  /* 0xffffffc0ff1b9424 */ /* 0x000fe400078e00ff */
[----:B------:R-:W-:Y:S01]  /*0fb0*/  @!P1 FFMA R0, R0, 1.84467440737095516160e+19, RZ ;  /* 0x5f80000000009823 */ /* 0x000fe200000000ff */
[----:B------:R-:W-:Y:S02]  /*0fc0*/  @!P2 FFMA R3, R3, 1.84467440737095516160e+19, RZ ;  /* 0x5f8000000303a823 */ /* 0x000fe400000000ff */
[----:B------:R-:W-:-:S07]  /*0fd0*/  @!P2 IADD3 R27, PT, PT, R27, 0x40, RZ ;  /* 0x000000401b1ba810 */ /* 0x000fce0007ffe0ff */
.L_x_61:
[----:B------:R-:W-:Y:S01]  /*0fe0*/  LEA R28, R26, 0xc0800000, 0x17 ;  /* 0xc08000001a1c7811 */ /* 0x000fe200078eb8ff */
[----:B------:R-:W-:Y:S04]  /*0ff0*/  BSSY.RECONVERGENT B3, `(.L_x_66) ;  /* 0x0000036000037945 */ /* 0x000fe80003800200 */
[----:B------:R-:W-:Y:S01]  /*1000*/  IMAD.IADD R30, R3, 0x1, -R28 ;  /* 0x00000001031e7824 */ /* 0x000fe200078e0a1c */
[----:B------:R-:W-:-:S03]  /*1010*/  IADD3 R3, PT, PT, R32, -0x7f, RZ ;  /* 0xffffff8120037810 */ /* 0x000fc60007ffe0ff */
[----:B------:R-:W0:Y:S01]  /*1020*/  MUFU.RCP R29, R30 ;  /* 0x0000001e001d7308 */ /* 0x000e220000001000 */
[----:B------:R-:W-:Y:S01]  /*1030*/  FADD.FTZ R31, -R30, -RZ ;  /* 0x800000ff1e1f7221 */ /* 0x000fe20000010100 */
[C---:B------:R-:W-:Y:S01]  /*1040*/  IMAD R0, R3.reuse, -0x800000, R0 ;  /* 0xff80000003007824 */ /* 0x040fe200078e0200 */
[----:B------:R-:W-:-:S05]  /*1050*/  IADD3 R26, PT, PT, R3, 0x7f, -R26 ;  /* 0x0000007f031a7810 */ /* 0x000fca0007ffe81a */
[----:B------:R-:W-:Y:S02]  /*1060*/  IMAD.IADD R26, R26, 0x1, R27 ;  /* 0x000000011a1a7824 */ /* 0x000fe400078e021b */
[----:B0-----:R-:W-:-:S04]  /*1070*/  FFMA R28, R29, R31, 1 ;  /* 0x3f8000001d1c7423 */ /* 0x001fc8000000001f */
[----:B------:R-:W-:-:S04]  /*1080*/  FFMA R29, R29, R28, R29 ;  /* 0x0000001c1d1d7223 */ /* 0x000fc8000000001d */
[----:B------:R-:W-:-:S04]  /*1090*/  FFMA R28, R0, R29, RZ ;  /* 0x0000001d001c7223 */ /* 0x000fc800000000ff */
[----:B------:R-:W-:-:S04]  /*10a0*/  FFMA R32, R31, R28, R0 ;  /* 0x0000001c1f207223 */ /* 0x000fc80000000000 */
[----:B------:R-:W-:-:S04]  /*10b0*/  FFMA R28, R29, R32, R28 ;  /* 0x000000201d1c7223 */ /* 0x000fc8000000001c */
[----:B------:R-:W-:-:S04]  /*10c0*/  FFMA R31, R31, R28, R0 ;  /* 0x0000001c1f1f7223 */ /* 0x000fc80000000000 */
[----:B------:R-:W-:-:S05]  /*10d0*/  FFMA R0, R29, R31, R28 ;  /* 0x0000001f1d007223 */ /* 0x000fca000000001c */
[----:B------:R-:W-:-:S04]  /*10e0*/  SHF.R.U32.HI R3, RZ, 0x17, R0 ;  /* 0x00000017ff037819 */ /* 0x000fc80000011600 */
[----:B------:R-:W-:-:S04]  /*10f0*/  LOP3.LUT R3, R3, 0xff, RZ, 0xc0, !PT ;  /* 0x000000ff03037812 */ /* 0x000fc800078ec0ff */
[----:B------:R-:W-:-:S05]  /*1100*/  IADD3 R30, PT, PT, R3, R26, RZ ;  /* 0x0000001a031e7210 */ /* 0x000fca0007ffe0ff */
        /* <DEDUP_REMOVED lines=10> */
[-CC-:B------:R-:W-:Y:S01]  /*11b0*/  FFMA.RZ R3, R29, R31.reuse, R28.reuse ;  /* 0x0000001f1d037223 */ /* 0x180fe2000000c01c */
[C---:B------:R-:W-:Y:S02]  /*11c0*/  IADD3 R27, PT, PT, R30.reuse, 0x20, RZ ;  /* 0x000000201e1b7810 */ /* 0x040fe40007ffe0ff */
[----:B------:R-:W-:Y:S02]  /*11d0*/  ISETP.NE.AND P3, PT, R30, RZ, PT ;  /* 0x000000ff1e00720c */ /* 0x000fe40003f65270 */
[----:B------:R-:W-:Y:S01]  /*11e0*/  LOP3.LUT R26, R3, 0x7fffff, RZ, 0xc0, !PT ;  /* 0x007fffff031a7812 */ /* 0x000fe200078ec0ff */
[CCC-:B------:R-:W-:Y:S01]  /*11f0*/  FFMA.RP R3, R29.reuse, R31.reuse, R28.reuse ;  /* 0x0000001f1d037223 */ /* 0x1c0fe2000000801c */
[----:B------:R-:W-:Y:S01]  /*1200*/  FFMA.RM R28, R29, R31, R28 ;  /* 0x0000001f1d1c7223 */ /* 0x000fe2000000401c */
[----:B------:R-:W-:Y:S01]  /*1210*/  IMAD.MOV R29, RZ, RZ, -R30 ;  /* 0x000000ffff1d7224 */ /* 0x000fe200078e0a1e */
[----:B------:R-:W-:Y:S02]  /*1220*/  LOP3.LUT R26, R26, 0x800000, RZ, 0xfc, !PT ;  /* 0x008000001a1a7812 */ /* 0x000fe400078efcff */
[----:B------:R-:W-:-:S02]  /*1230*/  ISETP.NE.AND P2, PT, R30, RZ, PT ;  /* 0x000000ff1e00720c */ /* 0x000fc40003f45270 */
[----:B------:R-:W-:Y:S02]  /*1240*/  SHF.L.U32 R27, R26, R27, RZ ;  /* 0x0000001b1a1b7219 */ /* 0x000fe400000006ff */
[----:B------:R-:W-:Y:S02]  /*1250*/  FSETP.NEU.FTZ.AND P1, PT, R3, R28, PT ;  /* 0x0000001c0300720b */ /* 0x000fe40003f3d000 */
[----:B------:R-:W-:Y:S02]  /*1260*/  SEL R3, R29, RZ, P3 ;  /* 0x000000ff1d037207 */ /* 0x000fe40001800000 */
[----:B------:R-:W-:Y:S02]  /*1270*/  ISETP.NE.AND P2, PT, R27, RZ, P2 ;  /* 0x000000ff1b00720c */ /* 0x000fe40001745270 */
[----:B------:R-:W-:Y:S02]  /*1280*/  SHF.R.U32.HI R3, RZ, R3, R26 ;  /* 0x00000003ff037219 */ /* 0x000fe4000001161a */
[----:B------:R-:W-:-:S02]  /*1290*/  PLOP3.LUT P1, PT, P1, P2, PT, 0xf8, 0x8f ;  /* 0x00000000008f781c */ /* 0x000fc40000f25f70 */
[----:B------:R-:W-:Y:S02]  /*12a0*/  SHF.R.U32.HI R27, RZ, 0x1, R3 ;  /* 0x00000001ff1b7819 */ /* 0x000fe40000011603 */
[----:B------:R-:W-:-:S04]  /*12b0*/  SEL R26, RZ, 0x1, !P1 ;  /* 0x00000001ff1a7807 */ /* 0x000fc80004800000 */
[----:B------:R-:W-:-:S04]  /*12c0*/  LOP3.LUT R26, R26, 0x1, R27, 0xf8, !PT ;  /* 0x000000011a1a7812 */ /* 0x000fc800078ef81b */
[----:B------:R-:W-:-:S04]  /*12d0*/  LOP3.LUT R26, R26, R3, RZ, 0xc0, !PT ;  /* 0x000000031a1a7212 */ /* 0x000fc800078ec0ff */
[----:B------:R-:W-:-:S04]  /*12e0*/  IADD3 R27, PT, PT, R27, R26, RZ ;  /* 0x0000001a1b1b7210 */ /* 0x000fc80007ffe0ff */
[----:B------:R-:W-:Y:S01]  /*12f0*/  LOP3.LUT R0, R27, R0, RZ, 0xfc, !PT ;  /* 0x000000001b007212 */ /* 0x000fe200078efcff */
[----:B------:R-:W-:Y:S06]  /*1300*/  BRA `(.L_x_69) ;  /* 0x0000000000107947 */ /* 0x000fec0003800000 */
.L_x_68:
[----:B------:R-:W-:-:S04]  /*1310*/  LOP3.LUT R0, R0, 0x80000000, RZ, 0xc0, !PT ;  /* 0x8000000000007812 */ /* 0x000fc800078ec0ff */
[----:B------:R-:W-:Y:S01]  /*1320*/  LOP3.LUT R0, R0, 0x7f800000, RZ, 0xfc, !PT ;  /* 0x7f80000000007812 */ /* 0x000fe200078efcff */
[----:B------:R-:W-:Y:S06]  /*1330*/  BRA `(.L_x_69) ;  /* 0x0000000000047947 */ /* 0x000fec0003800000 */
.L_x_67:
[----:B------:R-:W-:-:S07]  /*1340*/  IMAD R0, R26, 0x800000, R0 ;  /* 0x008000001a007824 */ /* 0x000fce00078e0200 */
.L_x_69:
[----:B------:R-:W-:Y:S05]  /*1350*/  BSYNC.RECONVERGENT B3 ;  /* 0x0000000000037941 */ /* 0x000fea0003800200 */
.L_x_66:
[----:B------:R-:W-:Y:S05]  /*1360*/  BRA `(.L_x_70) ;  /* 0x0000000000207947 */ /* 0x000fea0003800000 */
.L_x_65:
[----:B------:R-:W-:-:S04]  /*1370*/  LOP3.LUT R0, R3, 0x80000000, R0, 0x48, !PT ;  /* 0x8000000003007812 */ /* 0x000fc800078e4800 */
[----:B------:R-:W-:Y:S01]  /*1380*/  LOP3.LUT R0, R0, 0x7f800000, RZ, 0xfc, !PT ;  /* 0x7f80000000007812 */ /* 0x000fe200078efcff */
[----:B------:R-:W-:Y:S06]  /*1390*/  BRA `(.L_x_70) ;  /* 0x0000000000147947 */ /* 0x000fec0003800000 */
.L_x_64:
[----:B------:R-:W-:Y:S01]  /*13a0*/  LOP3.LUT R0, R3, 0x80000000, R0, 0x48, !PT ;  /* 0x8000000003007812 */ /* 0x000fe200078e4800 */
[----:B------:R-:W-:Y:S06]  /*13b0*/  BRA `(.L_x_70) ;  /* 0x00000000000c7947 */ /* 0x000fec0003800000 */
.L_x_63:
[----:B------:R-:W0:Y:S01]  /*13c0*/  MUFU.RSQ R0, -QNAN ;  /* 0xffc0000000007908 */ /* 0x000e220000001400 */
[----:B------:R-:W-:Y:S05]  /*13d0*/  BRA `(.L_x_70) ;  /* 0x0000000000047947 */ /* 0x000fea0003800000 */
.L_x_62:
[----:B------:R-:W-:-:S07]  /*13e0*/  FADD.FTZ R0, R0, R3 ;  /* 0x0000000300007221 */ /* 0x000fce0000010000 */
.L_x_70:
[----:B------:R-:W-:Y:S05]  /*13f0*/  BSYNC.RECONVERGENT B2 ;  /* 0x0000000000027941 */ /* 0x000fea0003800200 */
.L_x_60:
[----:B------:R-:W-:-:S04]  /*1400*/  HFMA2 R3, -RZ, RZ, 0, 0 ;  /* 0x00000000ff037431 */ /* 0x000fc800000001ff */
[----:B0-----:R-:W-:Y:S05]  /*1410*/  RET.REL.NODEC R2 `(bilateral_filtering) ;  /* 0xffffffe802f87950 */ /* 0x001fea0003c3ffff */
.L_x_71:
        /* <DEDUP_REMOVED lines=14> */
.L_x_74:


//--------------------- .nv.global.init           --------------------------
	.section	.nv.global.init,"aw",@progbits
.nv.global.init:
	.type		$str,@object
	.size		$str,(.L_0 - $str)
$str:
        /*0000*/ 	.byte	0x69, 0x6e, 0x64, 0x65, 0x78, 0x3a, 0x20, 0x25, 0x64, 0x2c, 0x20, 0x6f, 0x66, 0x66, 0x73, 0x65
        /*0010*/ 	.byte	0x74, 0x3a, 0x20, 0x25, 0x66, 0x2c, 0x20, 0x74, 0x68, 0x72, 0x65, 0x73, 0x68, 0x6f, 0x6c, 0x64
        /*0020*/ 	.byte	0x3a, 0x20, 0x25, 0x66, 0x0a, 0x00
.L_0:


//--------------------- .nv.shared.reserved.0     --------------------------
	.section	.nv.shared.reserved.0,"aw",@nobits
	.weak		__nv_reservedSMEM_offset_0_alias
	.size		__nv_reservedSMEM_offset_0_alias, 0, 64
	.other		__nv_reservedSMEM_offset_0_alias,@"STO_CUDA_RESERVED_SHARED STV_DEFAULT"
__nv_reservedSMEM_offset_0_alias:
	.zero		0
	.zero		64


//--------------------- .nv.constant0.triangulate --------------------------
	.section	.nv.constant0.triangulate,"a",@progbits
	.sectionflags	@""
	.align	4
.nv.constant0.triangulate:
	.zero		928


//--------------------- .nv.constant0.outlier_filtering --------------------------
	.section	.nv.constant0.outlier_filtering,"a",@progbits
	.sectionflags	@""
	.align	4
.nv.constant0.outlier_filtering:
	.zero		928


//--------------------- .nv.constant0.bilateral_filtering --------------------------
	.section	.nv.constant0.bilateral_filtering,"a",@progbits
	.sectionflags	@""
	.align	4
.nv.constant0.bilateral_filtering:
	.zero		928


//--------------------- SYMBOLS --------------------------

	.type		.nv.reservedSmem.offset0,@object
	.size		.nv.reservedSmem.offset0,0x4
	.type		vprintf,@function
